//
// Generated by NVIDIA NVVM Compiler
//
// Compiler Build ID: CL-36424714
// Cuda compilation tools, release 13.0, V13.0.88
// Based on NVVM 20.0.0
//

.version 9.0
.target sm_100
.address_size 64

	// .globl	_Z10add_kernelPjPKcPKihym

.visible .entry _Z10add_kernelPjPKcPKihym(
	.param .u64 .ptr .align 1 _Z10add_kernelPjPKcPKihym_param_0,
	.param .u64 .ptr .align 1 _Z10add_kernelPjPKcPKihym_param_1,
	.param .u64 .ptr .align 1 _Z10add_kernelPjPKcPKihym_param_2,
	.param .u8 _Z10add_kernelPjPKcPKihym_param_3,
	.param .u64 _Z10add_kernelPjPKcPKihym_param_4,
	.param .u64 _Z10add_kernelPjPKcPKihym_param_5
)
{
	.reg .pred 	%p<16>;
	.reg .b16 	%rs<49>;
	.reg .b32 	%r<185>;
	.reg .b64 	%rd<295>;

	ld.param.u64 	%rd42, [_Z10add_kernelPjPKcPKihym_param_2];
	ld.param.u64 	%rd44, [_Z10add_kernelPjPKcPKihym_param_5];
	mov.u32 	%r3, %ctaid.x;
	mov.u32 	%r4, %ntid.x;
	mov.u32 	%r5, %tid.x;
	mad.lo.s32 	%r6, %r3, %r4, %r5;
	cvt.s64.s32 	%rd1, %r6;
	setp.le.u64 	%p1, %rd44, %rd1;
	@%p1 bra 	$L__BB0_23;
	ld.param.u64 	%rd267, [_Z10add_kernelPjPKcPKihym_param_1];
	cvta.to.global.u64 	%rd46, %rd267;
	cvta.to.global.u64 	%rd47, %rd42;
	shl.b64 	%rd48, %rd1, 2;
	add.s64 	%rd49, %rd47, %rd48;
	ld.global.u32 	%r1, [%rd49];
	cvt.s64.s32 	%rd50, %r1;
	add.s64 	%rd2, %rd46, %rd50;
	mov.b64 	%rd278, 0;
$L__BB0_2:
	mov.u64 	%rd3, %rd278;
	add.s64 	%rd51, %rd2, %rd3;
	ld.global.u8 	%rs24, [%rd51];
	setp.ne.s16 	%p2, %rs24, 0;
	add.s64 	%rd278, %rd3, 1;
	@%p2 bra 	$L__BB0_2;
	ld.param.u8 	%rs36, [_Z10add_kernelPjPKcPKihym_param_3];
	setp.eq.s64 	%p3, %rd3, 0;
	setp.eq.s16 	%p4, %rs36, 0;
	or.pred  	%p5, %p3, %p4;
	@%p5 bra 	$L__BB0_23;
	and.b64  	%rd5, %rd3, -8;
	cvt.u32.u64 	%r7, %rd3;
	and.b32  	%r2, %r7, 7;
	shl.b64 	%rd6, %rd3, 56;
	mov.b16 	%rs47, 1;
	mov.b16 	%rs38, 0;
	mov.u16 	%rs39, %rs38;
	mov.u16 	%rs40, %rs38;
	mov.u16 	%rs41, %rs38;
	mov.u16 	%rs42, %rs38;
	mov.u16 	%rs43, %rs38;
	mov.u16 	%rs44, %rs38;
	mov.u16 	%rs45, %rs38;
	mov.u16 	%rs46, %rs38;
	mov.u16 	%rs48, %rs38;
$L__BB0_5:
	setp.eq.s64 	%p6, %rd5, 0;
	cvt.u64.u16 	%rd52, %rs47;
	and.b64  	%rd53, %rd52, 255;
	cvt.u32.u16 	%r8, %rs46;
	and.b32  	%r9, %r8, 255;
	mul.wide.u32 	%rd54, %r9, 256;
	or.b64  	%rd55, %rd54, %rd53;
	cvt.u32.u16 	%r10, %rs45;
	and.b32  	%r11, %r10, 255;
	mul.wide.u32 	%rd56, %r11, 65536;
	or.b64  	%rd57, %rd55, %rd56;
	cvt.u32.u16 	%r12, %rs44;
	and.b32  	%r13, %r12, 255;
	mul.wide.u32 	%rd58, %r13, 16777216;
	or.b64  	%rd59, %rd57, %rd58;
	cvt.u64.u16 	%rd60, %rs43;
	shl.b64 	%rd61, %rd60, 32;
	and.b64  	%rd62, %rd61, 1095216660480;
	or.b64  	%rd63, %rd59, %rd62;
	cvt.u64.u16 	%rd64, %rs42;
	shl.b64 	%rd65, %rd64, 40;
	and.b64  	%rd66, %rd65, 280375465082880;
	or.b64  	%rd67, %rd63, %rd66;
	cvt.u64.u16 	%rd68, %rs41;
	shl.b64 	%rd69, %rd68, 48;
	and.b64  	%rd70, %rd69, 71776119061217280;
	or.b64  	%rd71, %rd67, %rd70;
	cvt.u64.u16 	%rd72, %rs40;
	shl.b64 	%rd73, %rd72, 56;
	or.b64  	%rd74, %rd71, %rd73;
	cvt.u64.u16 	%rd75, %rs39;
	and.b64  	%rd76, %rd75, 255;
	cvt.u32.u16 	%r14, %rs38;
	and.b32  	%r15, %r14, 255;
	mul.wide.u32 	%rd77, %r15, 256;
	or.b64  	%rd78, %rd77, %rd76;
	xor.b64  	%rd287, %rd78, 8387220255154660723;
	xor.b64  	%rd286, %rd74, 7816392313619706465;
	xor.b64  	%rd284, %rd74, 8317987319222330741;
	xor.b64  	%rd285, %rd78, 7237128888997146477;
	@%p6 bra 	$L__BB0_8;
	ld.param.u64 	%rd268, [_Z10add_kernelPjPKcPKihym_param_1];
	cvta.to.global.u64 	%rd79, %rd268;
	cvt.s64.s32 	%rd80, %r1;
	add.s64 	%rd279, %rd79, %rd80;
$L__BB0_7:
	ld.param.u64 	%rd269, [_Z10add_kernelPjPKcPKihym_param_1];
	ld.global.u8 	%rd81, [%rd279];
	ld.global.u8 	%r16, [%rd279+1];
	mul.wide.u32 	%rd82, %r16, 256;
	or.b64  	%rd83, %rd82, %rd81;
	ld.global.u8 	%r17, [%rd279+2];
	mul.wide.u32 	%rd84, %r17, 65536;
	or.b64  	%rd85, %rd83, %rd84;
	ld.global.u8 	%r18, [%rd279+3];
	mul.wide.u32 	%rd86, %r18, 16777216;
	or.b64  	%rd87, %rd85, %rd86;
	ld.global.u8 	%rd88, [%rd279+4];
	shl.b64 	%rd89, %rd88, 32;
	or.b64  	%rd90, %rd87, %rd89;
	ld.global.u8 	%rd91, [%rd279+5];
	shl.b64 	%rd92, %rd91, 40;
	or.b64  	%rd93, %rd90, %rd92;
	ld.global.u8 	%rd94, [%rd279+6];
	shl.b64 	%rd95, %rd94, 48;
	or.b64  	%rd96, %rd93, %rd95;
	ld.global.u8 	%rd97, [%rd279+7];
	shl.b64 	%rd98, %rd97, 56;
	or.b64  	%rd99, %rd96, %rd98;
	xor.b64  	%rd100, %rd99, %rd287;
	add.s64 	%rd101, %rd285, %rd284;
	mov.b64 	{%r19, %r20}, %rd285;
	shf.l.wrap.b32 	%r21, %r19, %r20, 13;
	shf.l.wrap.b32 	%r22, %r20, %r19, 13;
	mov.b64 	%rd102, {%r22, %r21};
	xor.b64  	%rd103, %rd102, %rd101;
	mov.b64 	{%r23, %r24}, %rd101;
	mov.b64 	%rd104, {%r24, %r23};
	add.s64 	%rd105, %rd100, %rd286;
	mov.b64 	{%r25, %r26}, %rd100;
	shf.l.wrap.b32 	%r27, %r25, %r26, 16;
	shf.l.wrap.b32 	%r28, %r26, %r25, 16;
	mov.b64 	%rd106, {%r28, %r27};
	xor.b64  	%rd107, %rd106, %rd105;
	add.s64 	%rd108, %rd107, %rd104;
	mov.b64 	{%r29, %r30}, %rd107;
	shf.l.wrap.b32 	%r31, %r29, %r30, 21;
	shf.l.wrap.b32 	%r32, %r30, %r29, 21;
	mov.b64 	%rd109, {%r32, %r31};
	xor.b64  	%rd110, %rd109, %rd108;
	add.s64 	%rd111, %rd105, %rd103;
	mov.b64 	{%r33, %r34}, %rd103;
	shf.l.wrap.b32 	%r35, %r33, %r34, 17;
	shf.l.wrap.b32 	%r36, %r34, %r33, 17;
	mov.b64 	%rd112, {%r36, %r35};
	xor.b64  	%rd113, %rd111, %rd112;
	mov.b64 	{%r37, %r38}, %rd111;
	mov.b64 	%rd114, {%r38, %r37};
	add.s64 	%rd115, %rd113, %rd108;
	mov.b64 	{%r39, %r40}, %rd113;
	shf.l.wrap.b32 	%r41, %r39, %r40, 13;
	shf.l.wrap.b32 	%r42, %r40, %r39, 13;
	mov.b64 	%rd116, {%r42, %r41};
	xor.b64  	%rd117, %rd116, %rd115;
	mov.b64 	{%r43, %r44}, %rd115;
	mov.b64 	%rd118, {%r44, %r43};
	add.s64 	%rd119, %rd110, %rd114;
	mov.b64 	{%r45, %r46}, %rd110;
	shf.l.wrap.b32 	%r47, %r45, %r46, 16;
	shf.l.wrap.b32 	%r48, %r46, %r45, 16;
	mov.b64 	%rd120, {%r48, %r47};
	xor.b64  	%rd121, %rd120, %rd119;
	add.s64 	%rd122, %rd121, %rd118;
	mov.b64 	{%r49, %r50}, %rd121;
	shf.l.wrap.b32 	%r51, %r49, %r50, 21;
	shf.l.wrap.b32 	%r52, %r50, %r49, 21;
	mov.b64 	%rd123, {%r52, %r51};
	xor.b64  	%rd287, %rd123, %rd122;
	add.s64 	%rd124, %rd119, %rd117;
	mov.b64 	{%r53, %r54}, %rd117;
	shf.l.wrap.b32 	%r55, %r53, %r54, 17;
	shf.l.wrap.b32 	%r56, %r54, %r53, 17;
	mov.b64 	%rd125, {%r56, %r55};
	xor.b64  	%rd285, %rd124, %rd125;
	mov.b64 	{%r57, %r58}, %rd124;
	mov.b64 	%rd286, {%r58, %r57};
	xor.b64  	%rd284, %rd122, %rd99;
	add.s64 	%rd279, %rd279, 8;
	cvta.to.global.u64 	%rd126, %rd269;
	cvt.s64.s32 	%rd127, %r1;
	add.s64 	%rd128, %rd126, %rd127;
	add.s64 	%rd129, %rd128, %rd5;
	setp.ne.s64 	%p7, %rd279, %rd129;
	@%p7 bra 	$L__BB0_7;
$L__BB0_8:
	setp.gt.s32 	%p8, %r2, 3;
	@%p8 bra 	$L__BB0_12;
	setp.gt.s32 	%p12, %r2, 1;
	@%p12 bra 	$L__BB0_11;
	setp.eq.s32 	%p14, %r2, 0;
	mov.u64 	%rd293, %rd6;
	mov.u64 	%rd294, %rd6;
	@%p14 bra 	$L__BB0_22;
	bra.uni 	$L__BB0_21;
$L__BB0_11:
	setp.eq.s32 	%p13, %r2, 2;
	mov.u64 	%rd291, %rd6;
	mov.u64 	%rd292, %rd6;
	@%p13 bra 	$L__BB0_20;
	bra.uni 	$L__BB0_19;
$L__BB0_12:
	setp.gt.s32 	%p9, %r2, 5;
	@%p9 bra 	$L__BB0_14;
	setp.eq.s32 	%p11, %r2, 4;
	mov.u64 	%rd289, %rd6;
	mov.u64 	%rd290, %rd6;
	@%p11 bra 	$L__BB0_18;
	bra.uni 	$L__BB0_17;
$L__BB0_14:
	setp.eq.s32 	%p10, %r2, 6;
	mov.u64 	%rd288, %rd6;
	@%p10 bra 	$L__BB0_16;
	ld.param.u64 	%rd270, [_Z10add_kernelPjPKcPKihym_param_1];
	cvta.to.global.u64 	%rd130, %rd270;
	cvt.s64.s32 	%rd131, %r1;
	add.s64 	%rd132, %rd130, %rd131;
	add.s64 	%rd133, %rd132, %rd5;
	ld.global.u8 	%rd134, [%rd133+6];
	shl.b64 	%rd135, %rd134, 48;
	add.s64 	%rd288, %rd135, %rd6;
$L__BB0_16:
	ld.param.u64 	%rd271, [_Z10add_kernelPjPKcPKihym_param_1];
	cvta.to.global.u64 	%rd136, %rd271;
	cvt.s64.s32 	%rd137, %r1;
	add.s64 	%rd138, %rd136, %rd137;
	add.s64 	%rd139, %rd138, %rd5;
	ld.global.u8 	%rd140, [%rd139+5];
	shl.b64 	%rd141, %rd140, 40;
	or.b64  	%rd289, %rd141, %rd288;
$L__BB0_17:
	ld.param.u64 	%rd272, [_Z10add_kernelPjPKcPKihym_param_1];
	cvta.to.global.u64 	%rd142, %rd272;
	cvt.s64.s32 	%rd143, %r1;
	add.s64 	%rd144, %rd142, %rd143;
	add.s64 	%rd145, %rd144, %rd5;
	ld.global.u8 	%rd146, [%rd145+4];
	shl.b64 	%rd147, %rd146, 32;
	or.b64  	%rd290, %rd147, %rd289;
$L__BB0_18:
	ld.param.u64 	%rd273, [_Z10add_kernelPjPKcPKihym_param_1];
	cvta.to.global.u64 	%rd148, %rd273;
	cvt.s64.s32 	%rd149, %r1;
	add.s64 	%rd150, %rd148, %rd149;
	add.s64 	%rd151, %rd150, %rd5;
	ld.global.u8 	%r59, [%rd151+3];
	mul.wide.u32 	%rd152, %r59, 16777216;
	or.b64  	%rd291, %rd152, %rd290;
$L__BB0_19:
	ld.param.u64 	%rd274, [_Z10add_kernelPjPKcPKihym_param_1];
	cvta.to.global.u64 	%rd153, %rd274;
	cvt.s64.s32 	%rd154, %r1;
	add.s64 	%rd155, %rd153, %rd154;
	add.s64 	%rd156, %rd155, %rd5;
	ld.global.u8 	%r60, [%rd156+2];
	mul.wide.u32 	%rd157, %r60, 65536;
	or.b64  	%rd292, %rd157, %rd291;
$L__BB0_20:
	ld.param.u64 	%rd275, [_Z10add_kernelPjPKcPKihym_param_1];
	cvta.to.global.u64 	%rd158, %rd275;
	cvt.s64.s32 	%rd159, %r1;
	add.s64 	%rd160, %rd158, %rd159;
	add.s64 	%rd161, %rd160, %rd5;
	ld.global.u8 	%r61, [%rd161+1];
	mul.wide.u32 	%rd162, %r61, 256;
	or.b64  	%rd293, %rd162, %rd292;
$L__BB0_21:
	ld.param.u64 	%rd276, [_Z10add_kernelPjPKcPKihym_param_1];
	cvta.to.global.u64 	%rd163, %rd276;
	cvt.s64.s32 	%rd164, %r1;
	add.s64 	%rd165, %rd163, %rd164;
	add.s64 	%rd166, %rd165, %rd5;
	ld.global.u8 	%rd167, [%rd166];
	or.b64  	%rd294, %rd293, %rd167;
$L__BB0_22:
	ld.param.u64 	%rd277, [_Z10add_kernelPjPKcPKihym_param_4];
	ld.param.u8 	%rs37, [_Z10add_kernelPjPKcPKihym_param_3];
	ld.param.u64 	%rd266, [_Z10add_kernelPjPKcPKihym_param_0];
	xor.b64  	%rd168, %rd294, %rd287;
	add.s64 	%rd169, %rd285, %rd284;
	mov.b64 	{%r62, %r63}, %rd285;
	shf.l.wrap.b32 	%r64, %r62, %r63, 13;
	shf.l.wrap.b32 	%r65, %r63, %r62, 13;
	mov.b64 	%rd170, {%r65, %r64};
	xor.b64  	%rd171, %rd170, %rd169;
	mov.b64 	{%r66, %r67}, %rd169;
	mov.b64 	%rd172, {%r67, %r66};
	add.s64 	%rd173, %rd168, %rd286;
	mov.b64 	{%r68, %r69}, %rd168;
	shf.l.wrap.b32 	%r70, %r68, %r69, 16;
	shf.l.wrap.b32 	%r71, %r69, %r68, 16;
	mov.b64 	%rd174, {%r71, %r70};
	xor.b64  	%rd175, %rd174, %rd173;
	add.s64 	%rd176, %rd175, %rd172;
	mov.b64 	{%r72, %r73}, %rd175;
	shf.l.wrap.b32 	%r74, %r72, %r73, 21;
	shf.l.wrap.b32 	%r75, %r73, %r72, 21;
	mov.b64 	%rd177, {%r75, %r74};
	xor.b64  	%rd178, %rd177, %rd176;
	add.s64 	%rd179, %rd173, %rd171;
	mov.b64 	{%r76, %r77}, %rd171;
	shf.l.wrap.b32 	%r78, %r76, %r77, 17;
	shf.l.wrap.b32 	%r79, %r77, %r76, 17;
	mov.b64 	%rd180, {%r79, %r78};
	xor.b64  	%rd181, %rd179, %rd180;
	mov.b64 	{%r80, %r81}, %rd179;
	mov.b64 	%rd182, {%r81, %r80};
	add.s64 	%rd183, %rd181, %rd176;
	mov.b64 	{%r82, %r83}, %rd181;
	shf.l.wrap.b32 	%r84, %r82, %r83, 13;
	shf.l.wrap.b32 	%r85, %r83, %r82, 13;
	mov.b64 	%rd184, {%r85, %r84};
	xor.b64  	%rd185, %rd184, %rd183;
	mov.b64 	{%r86, %r87}, %rd183;
	mov.b64 	%rd186, {%r87, %r86};
	add.s64 	%rd187, %rd178, %rd182;
	mov.b64 	{%r88, %r89}, %rd178;
	shf.l.wrap.b32 	%r90, %r88, %r89, 16;
	shf.l.wrap.b32 	%r91, %r89, %r88, 16;
	mov.b64 	%rd188, {%r91, %r90};
	xor.b64  	%rd189, %rd188, %rd187;
	add.s64 	%rd190, %rd189, %rd186;
	mov.b64 	{%r92, %r93}, %rd189;
	shf.l.wrap.b32 	%r94, %r92, %r93, 21;
	shf.l.wrap.b32 	%r95, %r93, %r92, 21;
	mov.b64 	%rd191, {%r95, %r94};
	xor.b64  	%rd192, %rd191, %rd190;
	add.s64 	%rd193, %rd187, %rd185;
	mov.b64 	{%r96, %r97}, %rd185;
	shf.l.wrap.b32 	%r98, %r96, %r97, 17;
	shf.l.wrap.b32 	%r99, %r97, %r96, 17;
	mov.b64 	%rd194, {%r99, %r98};
	xor.b64  	%rd195, %rd193, %rd194;
	xor.b64  	%rd196, %rd190, %rd294;
	mov.b64 	{%r100, %r101}, %rd193;
	mov.b64 	%rd197, {%r101, %r100};
	xor.b64  	%rd198, %rd197, 255;
	add.s64 	%rd199, %rd195, %rd196;
	mov.b64 	{%r102, %r103}, %rd195;
	shf.l.wrap.b32 	%r104, %r102, %r103, 13;
	shf.l.wrap.b32 	%r105, %r103, %r102, 13;
	mov.b64 	%rd200, {%r105, %r104};
	xor.b64  	%rd201, %rd200, %rd199;
	mov.b64 	{%r106, %r107}, %rd199;
	mov.b64 	%rd202, {%r107, %r106};
	add.s64 	%rd203, %rd192, %rd198;
	mov.b64 	{%r108, %r109}, %rd192;
	shf.l.wrap.b32 	%r110, %r108, %r109, 16;
	shf.l.wrap.b32 	%r111, %r109, %r108, 16;
	mov.b64 	%rd204, {%r111, %r110};
	xor.b64  	%rd205, %rd204, %rd203;
	add.s64 	%rd206, %rd205, %rd202;
	mov.b64 	{%r112, %r113}, %rd205;
	shf.l.wrap.b32 	%r114, %r112, %r113, 21;
	shf.l.wrap.b32 	%r115, %r113, %r112, 21;
	mov.b64 	%rd207, {%r115, %r114};
	xor.b64  	%rd208, %rd207, %rd206;
	add.s64 	%rd209, %rd203, %rd201;
	mov.b64 	{%r116, %r117}, %rd201;
	shf.l.wrap.b32 	%r118, %r116, %r117, 17;
	shf.l.wrap.b32 	%r119, %r117, %r116, 17;
	mov.b64 	%rd210, {%r119, %r118};
	xor.b64  	%rd211, %rd209, %rd210;
	mov.b64 	{%r120, %r121}, %rd209;
	mov.b64 	%rd212, {%r121, %r120};
	add.s64 	%rd213, %rd211, %rd206;
	mov.b64 	{%r122, %r123}, %rd211;
	shf.l.wrap.b32 	%r124, %r122, %r123, 13;
	shf.l.wrap.b32 	%r125, %r123, %r122, 13;
	mov.b64 	%rd214, {%r125, %r124};
	xor.b64  	%rd215, %rd214, %rd213;
	mov.b64 	{%r126, %r127}, %rd213;
	mov.b64 	%rd216, {%r127, %r126};
	add.s64 	%rd217, %rd208, %rd212;
	mov.b64 	{%r128, %r129}, %rd208;
	shf.l.wrap.b32 	%r130, %r128, %r129, 16;
	shf.l.wrap.b32 	%r131, %r129, %r128, 16;
	mov.b64 	%rd218, {%r131, %r130};
	xor.b64  	%rd219, %rd218, %rd217;
	add.s64 	%rd220, %rd219, %rd216;
	mov.b64 	{%r132, %r133}, %rd219;
	shf.l.wrap.b32 	%r134, %r132, %r133, 21;
	shf.l.wrap.b32 	%r135, %r133, %r132, 21;
	mov.b64 	%rd221, {%r135, %r134};
	xor.b64  	%rd222, %rd221, %rd220;
	add.s64 	%rd223, %rd217, %rd215;
	mov.b64 	{%r136, %r137}, %rd215;
	shf.l.wrap.b32 	%r138, %r136, %r137, 17;
	shf.l.wrap.b32 	%r139, %r137, %r136, 17;
	mov.b64 	%rd224, {%r139, %r138};
	xor.b64  	%rd225, %rd223, %rd224;
	mov.b64 	{%r140, %r141}, %rd223;
	mov.b64 	%rd226, {%r141, %r140};
	add.s64 	%rd227, %rd225, %rd220;
	mov.b64 	{%r142, %r143}, %rd225;
	shf.l.wrap.b32 	%r144, %r142, %r143, 13;
	shf.l.wrap.b32 	%r145, %r143, %r142, 13;
	mov.b64 	%rd228, {%r145, %r144};
	xor.b64  	%rd229, %rd228, %rd227;
	mov.b64 	{%r146, %r147}, %rd227;
	mov.b64 	%rd230, {%r147, %r146};
	add.s64 	%rd231, %rd222, %rd226;
	mov.b64 	{%r148, %r149}, %rd222;
	shf.l.wrap.b32 	%r150, %r148, %r149, 16;
	shf.l.wrap.b32 	%r151, %r149, %r148, 16;
	mov.b64 	%rd232, {%r151, %r150};
	xor.b64  	%rd233, %rd232, %rd231;
	add.s64 	%rd234, %rd233, %rd230;
	mov.b64 	{%r152, %r153}, %rd233;
	shf.l.wrap.b32 	%r154, %r152, %r153, 21;
	shf.l.wrap.b32 	%r155, %r153, %r152, 21;
	mov.b64 	%rd235, {%r155, %r154};
	xor.b64  	%rd236, %rd235, %rd234;
	add.s64 	%rd237, %rd231, %rd229;
	mov.b64 	{%r156, %r157}, %rd229;
	shf.l.wrap.b32 	%r158, %r156, %r157, 17;
	shf.l.wrap.b32 	%r159, %r157, %r156, 17;
	mov.b64 	%rd238, {%r159, %r158};
	xor.b64  	%rd239, %rd237, %rd238;
	mov.b64 	{%r160, %r161}, %rd237;
	mov.b64 	%rd240, {%r161, %r160};
	add.s64 	%rd241, %rd239, %rd234;
	mov.b64 	{%r162, %r163}, %rd239;
	shf.l.wrap.b32 	%r164, %r162, %r163, 13;
	shf.l.wrap.b32 	%r165, %r163, %r162, 13;
	mov.b64 	%rd242, {%r165, %r164};
	xor.b64  	%rd243, %rd242, %rd241;
	add.s64 	%rd244, %rd236, %rd240;
	mov.b64 	{%r166, %r167}, %rd236;
	shf.l.wrap.b32 	%r168, %r166, %r167, 16;
	shf.l.wrap.b32 	%r169, %r167, %r166, 16;
	mov.b64 	%rd245, {%r169, %r168};
	xor.b64  	%rd246, %rd245, %rd244;
	mov.b64 	{%r170, %r171}, %rd246;
	shf.l.wrap.b32 	%r172, %r170, %r171, 21;
	shf.l.wrap.b32 	%r173, %r171, %r170, 21;
	mov.b64 	%rd247, {%r173, %r172};
	add.s64 	%rd248, %rd244, %rd243;
	mov.b64 	{%r174, %r175}, %rd243;
	shf.l.wrap.b32 	%r176, %r174, %r175, 17;
	shf.l.wrap.b32 	%r177, %r175, %r174, 17;
	mov.b64 	%rd249, {%r177, %r176};
	mov.b64 	{%r178, %r179}, %rd248;
	mov.b64 	%rd250, {%r179, %r178};
	xor.b64  	%rd251, %rd249, %rd250;
	xor.b64  	%rd252, %rd251, %rd247;
	xor.b64  	%rd253, %rd252, %rd248;
	cvt.u16.u64 	%rs27, %rd253;
	shr.u64 	%rd254, %rd253, 8;
	cvt.u16.u64 	%rs28, %rd254;
	shr.u64 	%rd255, %rd253, 16;
	cvt.u16.u64 	%rs29, %rd255;
	shr.u64 	%rd256, %rd253, 24;
	cvt.u16.u64 	%rs30, %rd256;
	shr.u64 	%rd257, %rd253, 32;
	cvt.u16.u64 	%rs31, %rd257;
	shr.u64 	%rd258, %rd253, 40;
	cvt.u16.u64 	%rs32, %rd258;
	shr.u64 	%rd259, %rd253, 48;
	cvt.u16.u64 	%rs33, %rd259;
	shr.u64 	%rd260, %rd253, 56;
	cvt.u16.u64 	%rs34, %rd260;
	rem.u64 	%rd261, %rd253, %rd277;
	cvt.u32.u64 	%r180, %rd261;
	and.b32  	%r181, %r180, 31;
	mov.b32 	%r182, 1;
	shl.b32 	%r183, %r182, %r181;
	cvta.to.global.u64 	%rd262, %rd266;
	shr.u64 	%rd263, %rd261, 3;
	and.b64  	%rd264, %rd263, 2305843009213693948;
	add.s64 	%rd265, %rd262, %rd264;
	atom.global.or.b32 	%r184, [%rd265], %r183;
	xor.b16  	%rs47, %rs47, %rs27;
	xor.b16  	%rs46, %rs46, %rs28;
	xor.b16  	%rs45, %rs45, %rs29;
	xor.b16  	%rs44, %rs44, %rs30;
	xor.b16  	%rs43, %rs43, %rs31;
	xor.b16  	%rs42, %rs42, %rs32;
	xor.b16  	%rs41, %rs41, %rs33;
	xor.b16  	%rs40, %rs40, %rs34;
	xor.b16  	%rs39, %rs39, %rs34;
	xor.b16  	%rs38, %rs38, %rs33;
	add.s16 	%rs48, %rs48, 1;
	and.b16  	%rs35, %rs48, 255;
	setp.lt.u16 	%p15, %rs35, %rs37;
	@%p15 bra 	$L__BB0_5;
$L__BB0_23:
	ret;

}
	// .globl	_Z12check_kernelPKjPKcPKiPihym
.visible .entry _Z12check_kernelPKjPKcPKiPihym(
	.param .u64 .ptr .align 1 _Z12check_kernelPKjPKcPKiPihym_param_0,
	.param .u64 .ptr .align 1 _Z12check_kernelPKjPKcPKiPihym_param_1,
	.param .u64 .ptr .align 1 _Z12check_kernelPKjPKcPKiPihym_param_2,
	.param .u64 .ptr .align 1 _Z12check_kernelPKjPKcPKiPihym_param_3,
	.param .u8 _Z12check_kernelPKjPKcPKiPihym_param_4,
	.param .u64 _Z12check_kernelPKjPKcPKiPihym_param_5,
	.param .u64 _Z12check_kernelPKjPKcPKiPihym_param_6
)
{
	.reg .pred 	%p<17>;
	.reg .b16 	%rs<47>;
	.reg .b32 	%r<190>;
	.reg .b64 	%rd<259>;

	ld.param.u64 	%rd43, [_Z12check_kernelPKjPKcPKiPihym_param_1];
	ld.param.u64 	%rd44, [_Z12check_kernelPKjPKcPKiPihym_param_2];
	ld.param.u64 	%rd45, [_Z12check_kernelPKjPKcPKiPihym_param_3];
	ld.param.u8 	%rs23, [_Z12check_kernelPKjPKcPKiPihym_param_4];
	ld.param.u64 	%rd47, [_Z12check_kernelPKjPKcPKiPihym_param_6];
	cvta.to.global.u64 	%rd1, %rd45;
	mov.u32 	%r3, %ctaid.x;
	mov.u32 	%r4, %ntid.x;
	mov.u32 	%r5, %tid.x;
	mad.lo.s32 	%r6, %r3, %r4, %r5;
	cvt.s64.s32 	%rd2, %r6;
	setp.le.u64 	%p1, %rd47, %rd2;
	@%p1 bra 	$L__BB1_27;
	cvta.to.global.u64 	%rd49, %rd43;
	cvta.to.global.u64 	%rd50, %rd44;
	shl.b64 	%rd51, %rd2, 2;
	add.s64 	%rd52, %rd50, %rd51;
	ld.global.s32 	%rd53, [%rd52];
	add.s64 	%rd3, %rd49, %rd53;
	mov.b64 	%rd242, 0;
$L__BB1_2:
	mov.u64 	%rd4, %rd242;
	add.s64 	%rd54, %rd3, %rd4;
	ld.global.u8 	%rs24, [%rd54];
	setp.ne.s16 	%p2, %rs24, 0;
	add.s64 	%rd242, %rd4, 1;
	@%p2 bra 	$L__BB1_2;
	setp.ne.s64 	%p3, %rd4, 0;
	@%p3 bra 	$L__BB1_5;
	add.s64 	%rd238, %rd1, %rd51;
	mov.b32 	%r188, 0;
	st.global.u32 	[%rd238], %r188;
	bra.uni 	$L__BB1_27;
$L__BB1_5:
	setp.eq.s16 	%p4, %rs23, 0;
	mov.b32 	%r7, 1;
	mov.u32 	%r189, %r7;
	@%p4 bra 	$L__BB1_26;
	and.b64  	%rd6, %rd4, -8;
	add.s64 	%rd7, %rd3, %rd6;
	cvt.u32.u64 	%r8, %rd4;
	and.b32  	%r1, %r8, 7;
	shl.b64 	%rd8, %rd4, 56;
	mov.b16 	%rs45, 1;
	mov.b16 	%rs36, 0;
	mov.u16 	%rs37, %rs36;
	mov.u16 	%rs38, %rs36;
	mov.u16 	%rs39, %rs36;
	mov.u16 	%rs40, %rs36;
	mov.u16 	%rs41, %rs36;
	mov.u16 	%rs42, %rs36;
	mov.u16 	%rs43, %rs36;
	mov.u16 	%rs44, %rs36;
	mov.u16 	%rs46, %rs36;
$L__BB1_7:
	setp.eq.s64 	%p5, %rd6, 0;
	cvt.u64.u16 	%rd55, %rs45;
	and.b64  	%rd56, %rd55, 255;
	cvt.u32.u16 	%r9, %rs44;
	and.b32  	%r10, %r9, 255;
	mul.wide.u32 	%rd57, %r10, 256;
	or.b64  	%rd58, %rd57, %rd56;
	cvt.u32.u16 	%r11, %rs43;
	and.b32  	%r12, %r11, 255;
	mul.wide.u32 	%rd59, %r12, 65536;
	or.b64  	%rd60, %rd58, %rd59;
	cvt.u32.u16 	%r13, %rs42;
	and.b32  	%r14, %r13, 255;
	mul.wide.u32 	%rd61, %r14, 16777216;
	or.b64  	%rd62, %rd60, %rd61;
	cvt.u64.u16 	%rd63, %rs41;
	shl.b64 	%rd64, %rd63, 32;
	and.b64  	%rd65, %rd64, 1095216660480;
	or.b64  	%rd66, %rd62, %rd65;
	cvt.u64.u16 	%rd67, %rs40;
	shl.b64 	%rd68, %rd67, 40;
	and.b64  	%rd69, %rd68, 280375465082880;
	or.b64  	%rd70, %rd66, %rd69;
	cvt.u64.u16 	%rd71, %rs39;
	shl.b64 	%rd72, %rd71, 48;
	and.b64  	%rd73, %rd72, 71776119061217280;
	or.b64  	%rd74, %rd70, %rd73;
	cvt.u64.u16 	%rd75, %rs38;
	shl.b64 	%rd76, %rd75, 56;
	or.b64  	%rd77, %rd74, %rd76;
	cvt.u64.u16 	%rd78, %rs37;
	and.b64  	%rd79, %rd78, 255;
	cvt.u32.u16 	%r15, %rs36;
	and.b32  	%r16, %r15, 255;
	mul.wide.u32 	%rd80, %r16, 256;
	or.b64  	%rd81, %rd80, %rd79;
	xor.b64  	%rd251, %rd81, 8387220255154660723;
	xor.b64  	%rd250, %rd77, 7816392313619706465;
	xor.b64  	%rd248, %rd77, 8317987319222330741;
	xor.b64  	%rd249, %rd81, 7237128888997146477;
	@%p5 bra 	$L__BB1_10;
	mov.u64 	%rd243, %rd3;
$L__BB1_9:
	ld.global.u8 	%rd82, [%rd243];
	ld.global.u8 	%r17, [%rd243+1];
	mul.wide.u32 	%rd83, %r17, 256;
	or.b64  	%rd84, %rd83, %rd82;
	ld.global.u8 	%r18, [%rd243+2];
	mul.wide.u32 	%rd85, %r18, 65536;
	or.b64  	%rd86, %rd84, %rd85;
	ld.global.u8 	%r19, [%rd243+3];
	mul.wide.u32 	%rd87, %r19, 16777216;
	or.b64  	%rd88, %rd86, %rd87;
	ld.global.u8 	%rd89, [%rd243+4];
	shl.b64 	%rd90, %rd89, 32;
	or.b64  	%rd91, %rd88, %rd90;
	ld.global.u8 	%rd92, [%rd243+5];
	shl.b64 	%rd93, %rd92, 40;
	or.b64  	%rd94, %rd91, %rd93;
	ld.global.u8 	%rd95, [%rd243+6];
	shl.b64 	%rd96, %rd95, 48;
	or.b64  	%rd97, %rd94, %rd96;
	ld.global.u8 	%rd98, [%rd243+7];
	shl.b64 	%rd99, %rd98, 56;
	or.b64  	%rd100, %rd97, %rd99;
	xor.b64  	%rd101, %rd100, %rd251;
	add.s64 	%rd102, %rd249, %rd248;
	mov.b64 	{%r20, %r21}, %rd249;
	shf.l.wrap.b32 	%r22, %r20, %r21, 13;
	shf.l.wrap.b32 	%r23, %r21, %r20, 13;
	mov.b64 	%rd103, {%r23, %r22};
	xor.b64  	%rd104, %rd103, %rd102;
	mov.b64 	{%r24, %r25}, %rd102;
	mov.b64 	%rd105, {%r25, %r24};
	add.s64 	%rd106, %rd101, %rd250;
	mov.b64 	{%r26, %r27}, %rd101;
	shf.l.wrap.b32 	%r28, %r26, %r27, 16;
	shf.l.wrap.b32 	%r29, %r27, %r26, 16;
	mov.b64 	%rd107, {%r29, %r28};
	xor.b64  	%rd108, %rd107, %rd106;
	add.s64 	%rd109, %rd108, %rd105;
	mov.b64 	{%r30, %r31}, %rd108;
	shf.l.wrap.b32 	%r32, %r30, %r31, 21;
	shf.l.wrap.b32 	%r33, %r31, %r30, 21;
	mov.b64 	%rd110, {%r33, %r32};
	xor.b64  	%rd111, %rd110, %rd109;
	add.s64 	%rd112, %rd106, %rd104;
	mov.b64 	{%r34, %r35}, %rd104;
	shf.l.wrap.b32 	%r36, %r34, %r35, 17;
	shf.l.wrap.b32 	%r37, %r35, %r34, 17;
	mov.b64 	%rd113, {%r37, %r36};
	xor.b64  	%rd114, %rd112, %rd113;
	mov.b64 	{%r38, %r39}, %rd112;
	mov.b64 	%rd115, {%r39, %r38};
	add.s64 	%rd116, %rd114, %rd109;
	mov.b64 	{%r40, %r41}, %rd114;
	shf.l.wrap.b32 	%r42, %r40, %r41, 13;
	shf.l.wrap.b32 	%r43, %r41, %r40, 13;
	mov.b64 	%rd117, {%r43, %r42};
	xor.b64  	%rd118, %rd117, %rd116;
	mov.b64 	{%r44, %r45}, %rd116;
	mov.b64 	%rd119, {%r45, %r44};
	add.s64 	%rd120, %rd111, %rd115;
	mov.b64 	{%r46, %r47}, %rd111;
	shf.l.wrap.b32 	%r48, %r46, %r47, 16;
	shf.l.wrap.b32 	%r49, %r47, %r46, 16;
	mov.b64 	%rd121, {%r49, %r48};
	xor.b64  	%rd122, %rd121, %rd120;
	add.s64 	%rd123, %rd122, %rd119;
	mov.b64 	{%r50, %r51}, %rd122;
	shf.l.wrap.b32 	%r52, %r50, %r51, 21;
	shf.l.wrap.b32 	%r53, %r51, %r50, 21;
	mov.b64 	%rd124, {%r53, %r52};
	xor.b64  	%rd251, %rd124, %rd123;
	add.s64 	%rd125, %rd120, %rd118;
	mov.b64 	{%r54, %r55}, %rd118;
	shf.l.wrap.b32 	%r56, %r54, %r55, 17;
	shf.l.wrap.b32 	%r57, %r55, %r54, 17;
	mov.b64 	%rd126, {%r57, %r56};
	xor.b64  	%rd249, %rd125, %rd126;
	mov.b64 	{%r58, %r59}, %rd125;
	mov.b64 	%rd250, {%r59, %r58};
	xor.b64  	%rd248, %rd123, %rd100;
	add.s64 	%rd243, %rd243, 8;
	setp.ne.s64 	%p6, %rd243, %rd7;
	@%p6 bra 	$L__BB1_9;
$L__BB1_10:
	setp.gt.s32 	%p7, %r1, 3;
	@%p7 bra 	$L__BB1_14;
	setp.gt.s32 	%p11, %r1, 1;
	@%p11 bra 	$L__BB1_13;
	setp.eq.s32 	%p13, %r1, 0;
	mov.u64 	%rd257, %rd8;
	mov.u64 	%rd258, %rd8;
	@%p13 bra 	$L__BB1_24;
	bra.uni 	$L__BB1_23;
$L__BB1_13:
	setp.eq.s32 	%p12, %r1, 2;
	mov.u64 	%rd255, %rd8;
	mov.u64 	%rd256, %rd8;
	@%p12 bra 	$L__BB1_22;
	bra.uni 	$L__BB1_21;
$L__BB1_14:
	setp.gt.s32 	%p8, %r1, 5;
	@%p8 bra 	$L__BB1_16;
	setp.eq.s32 	%p10, %r1, 4;
	mov.u64 	%rd253, %rd8;
	mov.u64 	%rd254, %rd8;
	@%p10 bra 	$L__BB1_20;
	bra.uni 	$L__BB1_19;
$L__BB1_16:
	setp.eq.s32 	%p9, %r1, 6;
	mov.u64 	%rd252, %rd8;
	@%p9 bra 	$L__BB1_18;
	ld.global.u8 	%rd127, [%rd7+6];
	shl.b64 	%rd128, %rd127, 48;
	add.s64 	%rd252, %rd128, %rd8;
$L__BB1_18:
	ld.global.u8 	%rd129, [%rd7+5];
	shl.b64 	%rd130, %rd129, 40;
	or.b64  	%rd253, %rd130, %rd252;
$L__BB1_19:
	ld.global.u8 	%rd131, [%rd7+4];
	shl.b64 	%rd132, %rd131, 32;
	or.b64  	%rd254, %rd132, %rd253;
$L__BB1_20:
	ld.global.u8 	%r60, [%rd7+3];
	mul.wide.u32 	%rd133, %r60, 16777216;
	or.b64  	%rd255, %rd133, %rd254;
$L__BB1_21:
	ld.global.u8 	%r61, [%rd7+2];
	mul.wide.u32 	%rd134, %r61, 65536;
	or.b64  	%rd256, %rd134, %rd255;
$L__BB1_22:
	ld.global.u8 	%r62, [%rd7+1];
	mul.wide.u32 	%rd135, %r62, 256;
	or.b64  	%rd257, %rd135, %rd256;
$L__BB1_23:
	ld.global.u8 	%rd136, [%rd7];
	or.b64  	%rd258, %rd257, %rd136;
$L__BB1_24:
	ld.param.u64 	%rd241, [_Z12check_kernelPKjPKcPKiPihym_param_5];
	ld.param.u64 	%rd239, [_Z12check_kernelPKjPKcPKiPihym_param_0];
	xor.b64  	%rd137, %rd258, %rd251;
	add.s64 	%rd138, %rd249, %rd248;
	mov.b64 	{%r64, %r65}, %rd249;
	shf.l.wrap.b32 	%r66, %r64, %r65, 13;
	shf.l.wrap.b32 	%r67, %r65, %r64, 13;
	mov.b64 	%rd139, {%r67, %r66};
	xor.b64  	%rd140, %rd139, %rd138;
	mov.b64 	{%r68, %r69}, %rd138;
	mov.b64 	%rd141, {%r69, %r68};
	add.s64 	%rd142, %rd137, %rd250;
	mov.b64 	{%r70, %r71}, %rd137;
	shf.l.wrap.b32 	%r72, %r70, %r71, 16;
	shf.l.wrap.b32 	%r73, %r71, %r70, 16;
	mov.b64 	%rd143, {%r73, %r72};
	xor.b64  	%rd144, %rd143, %rd142;
	add.s64 	%rd145, %rd144, %rd141;
	mov.b64 	{%r74, %r75}, %rd144;
	shf.l.wrap.b32 	%r76, %r74, %r75, 21;
	shf.l.wrap.b32 	%r77, %r75, %r74, 21;
	mov.b64 	%rd146, {%r77, %r76};
	xor.b64  	%rd147, %rd146, %rd145;
	add.s64 	%rd148, %rd142, %rd140;
	mov.b64 	{%r78, %r79}, %rd140;
	shf.l.wrap.b32 	%r80, %r78, %r79, 17;
	shf.l.wrap.b32 	%r81, %r79, %r78, 17;
	mov.b64 	%rd149, {%r81, %r80};
	xor.b64  	%rd150, %rd148, %rd149;
	mov.b64 	{%r82, %r83}, %rd148;
	mov.b64 	%rd151, {%r83, %r82};
	add.s64 	%rd152, %rd150, %rd145;
	mov.b64 	{%r84, %r85}, %rd150;
	shf.l.wrap.b32 	%r86, %r84, %r85, 13;
	shf.l.wrap.b32 	%r87, %r85, %r84, 13;
	mov.b64 	%rd153, {%r87, %r86};
	xor.b64  	%rd154, %rd153, %rd152;
	mov.b64 	{%r88, %r89}, %rd152;
	mov.b64 	%rd155, {%r89, %r88};
	add.s64 	%rd156, %rd147, %rd151;
	mov.b64 	{%r90, %r91}, %rd147;
	shf.l.wrap.b32 	%r92, %r90, %r91, 16;
	shf.l.wrap.b32 	%r93, %r91, %r90, 16;
	mov.b64 	%rd157, {%r93, %r92};
	xor.b64  	%rd158, %rd157, %rd156;
	add.s64 	%rd159, %rd158, %rd155;
	mov.b64 	{%r94, %r95}, %rd158;
	shf.l.wrap.b32 	%r96, %r94, %r95, 21;
	shf.l.wrap.b32 	%r97, %r95, %r94, 21;
	mov.b64 	%rd160, {%r97, %r96};
	xor.b64  	%rd161, %rd160, %rd159;
	add.s64 	%rd162, %rd156, %rd154;
	mov.b64 	{%r98, %r99}, %rd154;
	shf.l.wrap.b32 	%r100, %r98, %r99, 17;
	shf.l.wrap.b32 	%r101, %r99, %r98, 17;
	mov.b64 	%rd163, {%r101, %r100};
	xor.b64  	%rd164, %rd162, %rd163;
	xor.b64  	%rd165, %rd159, %rd258;
	mov.b64 	{%r102, %r103}, %rd162;
	mov.b64 	%rd166, {%r103, %r102};
	xor.b64  	%rd167, %rd166, 255;
	add.s64 	%rd168, %rd164, %rd165;
	mov.b64 	{%r104, %r105}, %rd164;
	shf.l.wrap.b32 	%r106, %r104, %r105, 13;
	shf.l.wrap.b32 	%r107, %r105, %r104, 13;
	mov.b64 	%rd169, {%r107, %r106};
	xor.b64  	%rd170, %rd169, %rd168;
	mov.b64 	{%r108, %r109}, %rd168;
	mov.b64 	%rd171, {%r109, %r108};
	add.s64 	%rd172, %rd161, %rd167;
	mov.b64 	{%r110, %r111}, %rd161;
	shf.l.wrap.b32 	%r112, %r110, %r111, 16;
	shf.l.wrap.b32 	%r113, %r111, %r110, 16;
	mov.b64 	%rd173, {%r113, %r112};
	xor.b64  	%rd174, %rd173, %rd172;
	add.s64 	%rd175, %rd174, %rd171;
	mov.b64 	{%r114, %r115}, %rd174;
	shf.l.wrap.b32 	%r116, %r114, %r115, 21;
	shf.l.wrap.b32 	%r117, %r115, %r114, 21;
	mov.b64 	%rd176, {%r117, %r116};
	xor.b64  	%rd177, %rd176, %rd175;
	add.s64 	%rd178, %rd172, %rd170;
	mov.b64 	{%r118, %r119}, %rd170;
	shf.l.wrap.b32 	%r120, %r118, %r119, 17;
	shf.l.wrap.b32 	%r121, %r119, %r118, 17;
	mov.b64 	%rd179, {%r121, %r120};
	xor.b64  	%rd180, %rd178, %rd179;
	mov.b64 	{%r122, %r123}, %rd178;
	mov.b64 	%rd181, {%r123, %r122};
	add.s64 	%rd182, %rd180, %rd175;
	mov.b64 	{%r124, %r125}, %rd180;
	shf.l.wrap.b32 	%r126, %r124, %r125, 13;
	shf.l.wrap.b32 	%r127, %r125, %r124, 13;
	mov.b64 	%rd183, {%r127, %r126};
	xor.b64  	%rd184, %rd183, %rd182;
	mov.b64 	{%r128, %r129}, %rd182;
	mov.b64 	%rd185, {%r129, %r128};
	add.s64 	%rd186, %rd177, %rd181;
	mov.b64 	{%r130, %r131}, %rd177;
	shf.l.wrap.b32 	%r132, %r130, %r131, 16;
	shf.l.wrap.b32 	%r133, %r131, %r130, 16;
	mov.b64 	%rd187, {%r133, %r132};
	xor.b64  	%rd188, %rd187, %rd186;
	add.s64 	%rd189, %rd188, %rd185;
	mov.b64 	{%r134, %r135}, %rd188;
	shf.l.wrap.b32 	%r136, %r134, %r135, 21;
	shf.l.wrap.b32 	%r137, %r135, %r134, 21;
	mov.b64 	%rd190, {%r137, %r136};
	xor.b64  	%rd191, %rd190, %rd189;
	add.s64 	%rd192, %rd186, %rd184;
	mov.b64 	{%r138, %r139}, %rd184;
	shf.l.wrap.b32 	%r140, %r138, %r139, 17;
	shf.l.wrap.b32 	%r141, %r139, %r138, 17;
	mov.b64 	%rd193, {%r141, %r140};
	xor.b64  	%rd194, %rd192, %rd193;
	mov.b64 	{%r142, %r143}, %rd192;
	mov.b64 	%rd195, {%r143, %r142};
	add.s64 	%rd196, %rd194, %rd189;
	mov.b64 	{%r144, %r145}, %rd194;
	shf.l.wrap.b32 	%r146, %r144, %r145, 13;
	shf.l.wrap.b32 	%r147, %r145, %r144, 13;
	mov.b64 	%rd197, {%r147, %r146};
	xor.b64  	%rd198, %rd197, %rd196;
	mov.b64 	{%r148, %r149}, %rd196;
	mov.b64 	%rd199, {%r149, %r148};
	add.s64 	%rd200, %rd191, %rd195;
	mov.b64 	{%r150, %r151}, %rd191;
	shf.l.wrap.b32 	%r152, %r150, %r151, 16;
	shf.l.wrap.b32 	%r153, %r151, %r150, 16;
	mov.b64 	%rd201, {%r153, %r152};
	xor.b64  	%rd202, %rd201, %rd200;
	add.s64 	%rd203, %rd202, %rd199;
	mov.b64 	{%r154, %r155}, %rd202;
	shf.l.wrap.b32 	%r156, %r154, %r155, 21;
	shf.l.wrap.b32 	%r157, %r155, %r154, 21;
	mov.b64 	%rd204, {%r157, %r156};
	xor.b64  	%rd205, %rd204, %rd203;
	add.s64 	%rd206, %rd200, %rd198;
	mov.b64 	{%r158, %r159}, %rd198;
	shf.l.wrap.b32 	%r160, %r158, %r159, 17;
	shf.l.wrap.b32 	%r161, %r159, %r158, 17;
	mov.b64 	%rd207, {%r161, %r160};
	xor.b64  	%rd208, %rd206, %rd207;
	mov.b64 	{%r162, %r163}, %rd206;
	mov.b64 	%rd209, {%r163, %r162};
	add.s64 	%rd210, %rd208, %rd203;
	mov.b64 	{%r164, %r165}, %rd208;
	shf.l.wrap.b32 	%r166, %r164, %r165, 13;
	shf.l.wrap.b32 	%r167, %r165, %r164, 13;
	mov.b64 	%rd211, {%r167, %r166};
	xor.b64  	%rd212, %rd211, %rd210;
	add.s64 	%rd213, %rd205, %rd209;
	mov.b64 	{%r168, %r169}, %rd205;
	shf.l.wrap.b32 	%r170, %r168, %r169, 16;
	shf.l.wrap.b32 	%r171, %r169, %r168, 16;
	mov.b64 	%rd214, {%r171, %r170};
	xor.b64  	%rd215, %rd214, %rd213;
	mov.b64 	{%r172, %r173}, %rd215;
	shf.l.wrap.b32 	%r174, %r172, %r173, 21;
	shf.l.wrap.b32 	%r175, %r173, %r172, 21;
	mov.b64 	%rd216, {%r175, %r174};
	add.s64 	%rd217, %rd213, %rd212;
	mov.b64 	{%r176, %r177}, %rd212;
	shf.l.wrap.b32 	%r178, %r176, %r177, 17;
	shf.l.wrap.b32 	%r179, %r177, %r176, 17;
	mov.b64 	%rd218, {%r179, %r178};
	mov.b64 	{%r180, %r181}, %rd217;
	mov.b64 	%rd219, {%r181, %r180};
	xor.b64  	%rd220, %rd218, %rd219;
	xor.b64  	%rd221, %rd220, %rd216;
	xor.b64  	%rd41, %rd221, %rd217;
	rem.u64 	%rd222, %rd41, %rd241;
	cvt.u32.u64 	%r182, %rd222;
	and.b32  	%r183, %r182, 31;
	cvta.to.global.u64 	%rd223, %rd239;
	shr.u64 	%rd224, %rd222, 3;
	and.b64  	%rd225, %rd224, 2305843009213693948;
	add.s64 	%rd226, %rd223, %rd225;
	ld.global.u32 	%r184, [%rd226];
	shr.u32 	%r185, %r184, %r183;
	and.b32  	%r186, %r185, 1;
	setp.eq.b32 	%p14, %r186, 1;
	not.pred 	%p15, %p14;
	mov.b32 	%r189, 0;
	@%p15 bra 	$L__BB1_26;
	shr.u64 	%rd227, %rd41, 56;
	cvt.u16.u64 	%rs27, %rd227;
	shr.u64 	%rd228, %rd41, 48;
	cvt.u16.u64 	%rs28, %rd228;
	shr.u64 	%rd229, %rd41, 40;
	cvt.u16.u64 	%rs29, %rd229;
	shr.u64 	%rd230, %rd41, 32;
	cvt.u16.u64 	%rs30, %rd230;
	shr.u64 	%rd231, %rd41, 24;
	cvt.u16.u64 	%rs31, %rd231;
	shr.u64 	%rd232, %rd41, 16;
	cvt.u16.u64 	%rs32, %rd232;
	shr.u64 	%rd233, %rd41, 8;
	cvt.u16.u64 	%rs33, %rd233;
	cvt.u16.u64 	%rs34, %rd41;
	xor.b16  	%rs45, %rs45, %rs34;
	xor.b16  	%rs44, %rs44, %rs33;
	xor.b16  	%rs43, %rs43, %rs32;
	xor.b16  	%rs42, %rs42, %rs31;
	xor.b16  	%rs41, %rs41, %rs30;
	xor.b16  	%rs40, %rs40, %rs29;
	xor.b16  	%rs39, %rs39, %rs28;
	xor.b16  	%rs38, %rs38, %rs27;
	xor.b16  	%rs37, %rs37, %rs27;
	xor.b16  	%rs36, %rs36, %rs28;
	add.s16 	%rs46, %rs46, 1;
	and.b16  	%rs35, %rs46, 255;
	setp.lt.u16 	%p16, %rs35, %rs23;
	mov.u32 	%r189, %r7;
	@%p16 bra 	$L__BB1_7;
$L__BB1_26:
	ld.param.u64 	%rd240, [_Z12check_kernelPKjPKcPKiPihym_param_3];
	cvta.to.global.u64 	%rd234, %rd240;
	shl.b64 	%rd235, %rd2, 2;
	add.s64 	%rd236, %rd234, %rd235;
	st.global.u32 	[%rd236], %r189;
$L__BB1_27:
	ret;

}


// ===== COMPILED SASS (sm_100) =====

	.target	sm_100

	.elftype	@"ET_EXEC"


//--------------------- .note.nv.tkinfo           --------------------------
	.section	.note.nv.tkinfo,"",@"SHT_NOTE"
	.sectionflags	@"SHF_NOTE_NV_TKINFO"
	.tkinfo
        /*0018*/ 	.word	0x00000002
        /*0030*/ 	.string	""
        /*0030*/ 	.string	"ptxas"
        /*0030*/ 	.string	"Cuda compilation tools, release 13.0, V13.0.88"
        /*0030*/ 	.string	"Build cuda_13.0.r13.0/compiler.36424714_0"
        /*0030*/ 	.string	"-arch sm_100 -m 64 "



//--------------------- .note.nv.cuinfo           --------------------------
	.section	.note.nv.cuinfo,"",@"SHT_NOTE"
	.sectionflags	@"SHF_NOTE_NV_CUINFO"
        /*0018*/ 	.short	0x0002
        /*001a*/ 	.short	0x0064
        /*001c*/ 	.short	0x0082
	.zero		2


//--------------------- .nv.info                  --------------------------
	.section	.nv.info,"",@"SHT_CUDA_INFO"
	.align	4


	//----- nvinfo : EIATTR_REGCOUNT
	.align		4
        /*0000*/ 	.byte	0x04, 0x2f
        /*0002*/ 	.short	(.L_1 - .L_0)
	.align		4
.L_0:
        /*0004*/ 	.word	index@(_Z10add_kernelPjPKcPKihym)
        /*0008*/ 	.word	0x00000028


	//----- nvinfo : EIATTR_FRAME_SIZE
	.align		4
.L_1:
        /*000c*/ 	.byte	0x04, 0x11
        /*000e*/ 	.short	(.L_3 - .L_2)
	.align		4
.L_2:
        /*0010*/ 	.word	index@($__internal_1_$__cuda_sm20_rem_u64)
        /*0014*/ 	.word	0x00000000


	//----- nvinfo : EIATTR_FRAME_SIZE
	.align		4
.L_3:
        /*0018*/ 	.byte	0x04, 0x11
        /*001a*/ 	.short	(.L_5 - .L_4)
	.align		4
.L_4:
        /*001c*/ 	.word	index@(_Z10add_kernelPjPKcPKihym)
        /*0020*/ 	.word	0x00000000


	//----- nvinfo : EIATTR_REGCOUNT
	.align		4
.L_5:
        /*0024*/ 	.byte	0x04, 0x2f
        /*0026*/ 	.short	(.L_7 - .L_6)
	.align		4
.L_6:
        /*0028*/ 	.word	index@(_Z12check_kernelPKjPKcPKiPihym)
        /*002c*/ 	.word	0x00000028


	//----- nvinfo : EIATTR_FRAME_SIZE
	.align		4
.L_7:
        /*0030*/ 	.byte	0x04, 0x11
        /*0032*/ 	.short	(.L_9 - .L_8)
	.align		4
.L_8:
        /*0034*/ 	.word	index@($__internal_0_$__cuda_sm20_rem_u64)
        /*0038*/ 	.word	0x00000000


	//----- nvinfo : EIATTR_FRAME_SIZE
	.align		4
.L_9:
        /*003c*/ 	.byte	0x04, 0x11
        /*003e*/ 	.short	(.L_11 - .L_10)
	.align		4
.L_10:
        /*0040*/ 	.word	index@(_Z12check_kernelPKjPKcPKiPihym)
        /*0044*/ 	.word	0x00000000


	//----- nvinfo : EIATTR_MIN_STACK_SIZE
	.align		4
.L_11:
        /*0048*/ 	.byte	0x04, 0x12
        /*004a*/ 	.short	(.L_13 - .L_12)
	.align		4
.L_12:
        /*004c*/ 	.word	index@(_Z12check_kernelPKjPKcPKiPihym)
        /*0050*/ 	.word	0x00000000


	//----- nvinfo : EIATTR_MIN_STACK_SIZE
	.align		4
.L_13:
        /*0054*/ 	.byte	0x04, 0x12
        /*0056*/ 	.short	(.L_15 - .L_14)
	.align		4
.L_14:
        /*0058*/ 	.word	index@(_Z10add_kernelPjPKcPKihym)
        /*005c*/ 	.word	0x00000000
.L_15:


//--------------------- .nv.compat                --------------------------
	.section	.nv.compat,"",@"SHT_CUDA_COMPAT_INFO"
	.align	4
        /*0000*/ 	.byte	0x02, 0x09, 0x00, 0x00, 0x02, 0x02, 0x01, 0x00, 0x02, 0x05, 0x05, 0x00, 0x03, 0x07, 0x01, 0x01
        /*0010*/ 	.byte	0x02, 0x03, 0x00, 0x00, 0x02, 0x06, 0x01, 0x00, 0x04, 0x0b, 0x08, 0x00, 0x09, 0x00, 0x00, 0x00
        /*0020*/ 	.byte	0x00, 0x00, 0x00, 0x00


//--------------------- .nv.info._Z12check_kernelPKjPKcPKiPihym --------------------------
	.section	.nv.info._Z12check_kernelPKjPKcPKiPihym,"",@"SHT_CUDA_INFO"
	.sectionflags	@""
	.align	4


	//----- nvinfo : EIATTR_CUDA_API_VERSION
	.align		4
        /*0000*/ 	.byte	0x04, 0x37
        /*0002*/ 	.short	(.L_17 - .L_16)
.L_16:
        /*0004*/ 	.word	0x00000082


	//----- nvinfo : EIATTR_KPARAM_INFO
	.align		4
.L_17:
        /*0008*/ 	.byte	0x04, 0x17
        /*000a*/ 	.short	(.L_19 - .L_18)
.L_18:
        /*000c*/ 	.word	0x00000000
        /*0010*/ 	.short	0x0006
        /*0012*/ 	.short	0x0030
        /*0014*/ 	.byte	0x00, 0xf0, 0x21, 0x00


	//----- nvinfo : EIATTR_KPARAM_INFO
	.align		4
.L_19:
        /*0018*/ 	.byte	0x04, 0x17
        /*001a*/ 	.short	(.L_21 - .L_20)
.L_20:
        /*001c*/ 	.word	0x00000000
        /*0020*/ 	.short	0x0005
        /*0022*/ 	.short	0x0028
        /*0024*/ 	.byte	0x00, 0xf0, 0x21, 0x00


	//----- nvinfo : EIATTR_KPARAM_INFO
	.align		4
.L_21:
        /*0028*/ 	.byte	0x04, 0x17
        /*002a*/ 	.short	(.L_23 - .L_22)
.L_22:
        /*002c*/ 	.word	0x00000000
        /*0030*/ 	.short	0x0004
        /*0032*/ 	.short	0x0020
        /*0034*/ 	.byte	0x00, 0xf0, 0x05, 0x00


	//----- nvinfo : EIATTR_KPARAM_INFO
	.align		4
.L_23:
        /*0038*/ 	.byte	0x04, 0x17
        /*003a*/ 	.short	(.L_25 - .L_24)
.L_24:
        /*003c*/ 	.word	0x00000000
        /*0040*/ 	.short	0x0003
        /*0042*/ 	.short	0x0018
        /*0044*/ 	.byte	0x00, 0xf5, 0x21, 0x00


	//----- nvinfo : EIATTR_KPARAM_INFO
	.align		4
.L_25:
        /*0048*/ 	.byte	0x04, 0x17
        /*004a*/ 	.short	(.L_27 - .L_26)
.L_26:
        /*004c*/ 	.word	0x00000000
        /*0050*/ 	.short	0x0002
        /*0052*/ 	.short	0x0010
        /*0054*/ 	.byte	0x00, 0xf5, 0x21, 0x00


	//----- nvinfo : EIATTR_KPARAM_INFO
	.align		4
.L_27:
        /*0058*/ 	.byte	0x04, 0x17
        /*005a*/ 	.short	(.L_29 - .L_28)
.L_28:
        /*005c*/ 	.word	0x00000000
        /*0060*/ 	.short	0x0001
        /*0062*/ 	.short	0x0008
        /*0064*/ 	.byte	0x00, 0xf5, 0x21, 0x00


	//----- nvinfo : EIATTR_KPARAM_INFO
	.align		4
.L_29:
        /*0068*/ 	.byte	0x04, 0x17
        /*006a*/ 	.short	(.L_31 - .L_30)
.L_30:
        /*006c*/ 	.word	0x00000000
        /*0070*/ 	.short	0x0000
        /*0072*/ 	.short	0x0000
        /*0074*/ 	.byte	0x00, 0xf5, 0x21, 0x00


	//----- nvinfo : EIATTR_SPARSE_MMA_MASK
	.align		4
.L_31:
        /*0078*/ 	.byte	0x03, 0x50
        /*007a*/ 	.short	0x0000


	//----- nvinfo : EIATTR_MAXREG_COUNT
	.align		4
        /*007c*/ 	.byte	0x03, 0x1b
        /*007e*/ 	.short	0x00ff


	//----- nvinfo : EIATTR_MERCURY_ISA_VERSION
	.align		4
        /*0080*/ 	.byte	0x03, 0x5f
        /*0082*/ 	.short	0x0101


	//----- nvinfo : EIATTR_VRC_CTA_INIT_COUNT
	.align		4
        /*0084*/ 	.byte	0x02, 0x4a
	.zero		1
	.zero		1


	//----- nvinfo : EIATTR_EXIT_INSTR_OFFSETS
	.align		4
        /*0088*/ 	.byte	0x04, 0x1c
        /*008a*/ 	.short	(.L_33 - .L_32)


	//   ....[0]....
.L_32:
        /*008c*/ 	.word	0x00000090


	//   ....[1]....
        /*0090*/ 	.word	0x00000270


	//   ....[2]....
        /*0094*/ 	.word	0x00001b30


	//----- nvinfo : EIATTR_CRS_STACK_SIZE
	.align		4
.L_33:
        /*0098*/ 	.byte	0x04, 0x1e
        /*009a*/ 	.short	(.L_35 - .L_34)
.L_34:
        /*009c*/ 	.word	0x00000000


	//----- nvinfo : EIATTR_CBANK_PARAM_SIZE
	.align		4
.L_35:
        /*00a0*/ 	.byte	0x03, 0x19
        /*00a2*/ 	.short	0x0038


	//----- nvinfo : EIATTR_PARAM_CBANK
	.align		4
        /*00a4*/ 	.byte	0x04, 0x0a
        /*00a6*/ 	.short	(.L_37 - .L_36)
	.align		4
.L_36:
        /*00a8*/ 	.word	index@(.nv.constant0._Z12check_kernelPKjPKcPKiPihym)
        /*00ac*/ 	.short	0x0380
        /*00ae*/ 	.short	0x0038


	//----- nvinfo : EIATTR_SW_WAR
	.align		4
.L_37:
        /*00b0*/ 	.byte	0x04, 0x36
        /*00b2*/ 	.short	(.L_39 - .L_38)
.L_38:
        /*00b4*/ 	.word	0x00000008
.L_39:


//--------------------- .nv.info._Z10add_kernelPjPKcPKihym --------------------------
	.section	.nv.info._Z10add_kernelPjPKcPKihym,"",@"SHT_CUDA_INFO"
	.sectionflags	@""
	.align	4


	//----- nvinfo : EIATTR_CUDA_API_VERSION
	.align		4
        /*0000*/ 	.byte	0x04, 0x37
        /*0002*/ 	.short	(.L_41 - .L_40)
.L_40:
        /*0004*/ 	.word	0x00000082


	//----- nvinfo : EIATTR_KPARAM_INFO
	.align		4
.L_41:
        /*0008*/ 	.byte	0x04, 0x17
        /*000a*/ 	.short	(.L_43 - .L_42)
.L_42:
        /*000c*/ 	.word	0x00000000
        /*0010*/ 	.short	0x0005
        /*0012*/ 	.short	0x0028
        /*0014*/ 	.byte	0x00, 0xf0, 0x21, 0x00


	//----- nvinfo : EIATTR_KPARAM_INFO
	.align		4
.L_43:
        /*0018*/ 	.byte	0x04, 0x17
        /*001a*/ 	.short	(.L_45 - .L_44)
.L_44:
        /*001c*/ 	.word	0x00000000
        /*0020*/ 	.short	0x0004
        /*0022*/ 	.short	0x0020
        /*0024*/ 	.byte	0x00, 0xf0, 0x21, 0x00


	//----- nvinfo : EIATTR_KPARAM_INFO
	.align		4
.L_45:
        /*0028*/ 	.byte	0x04, 0x17
        /*002a*/ 	.short	(.L_47 - .L_46)
.L_46:
        /*002c*/ 	.word	0x00000000
        /*0030*/ 	.short	0x0003
        /*0032*/ 	.short	0x0018
        /*0034*/ 	.byte	0x00, 0xf0, 0x05, 0x00


	//----- nvinfo : EIATTR_KPARAM_INFO
	.align		4
.L_47:
        /*0038*/ 	.byte	0x04, 0x17
        /*003a*/ 	.short	(.L_49 - .L_48)
.L_48:
        /*003c*/ 	.word	0x00000000
        /*0040*/ 	.short	0x0002
        /*0042*/ 	.short	0x0010
        /*0044*/ 	.byte	0x00, 0xf5, 0x21, 0x00


	//----- nvinfo : EIATTR_KPARAM_INFO
	.align		4
.L_49:
        /*0048*/ 	.byte	0x04, 0x17
        /*004a*/ 	.short	(.L_51 - .L_50)
.L_50:
        /*004c*/ 	.word	0x00000000
        /*0050*/ 	.short	0x0001
        /*0052*/ 	.short	0x0008
        /*0054*/ 	.byte	0x00, 0xf5, 0x21, 0x00


	//----- nvinfo : EIATTR_KPARAM_INFO
	.align		4
.L_51:
        /*0058*/ 	.byte	0x04, 0x17
        /*005a*/ 	.short	(.L_53 - .L_52)
.L_52:
        /*005c*/ 	.word	0x00000000
        /*0060*/ 	.short	0x0000
        /*0062*/ 	.short	0x0000
        /*0064*/ 	.byte	0x00, 0xf5, 0x21, 0x00


	//----- nvinfo : EIATTR_SPARSE_MMA_MASK
	.align		4
.L_53:
        /*0068*/ 	.byte	0x03, 0x50
        /*006a*/ 	.short	0x0000


	//----- nvinfo : EIATTR_MAXREG_COUNT
	.align		4
        /*006c*/ 	.byte	0x03, 0x1b
        /*006e*/ 	.short	0x00ff


	//----- nvinfo : EIATTR_MERCURY_ISA_VERSION
	.align		4
        /*0070*/ 	.byte	0x03, 0x5f
        /*0072*/ 	.short	0x0101


	//----- nvinfo : EIATTR_VRC_CTA_INIT_COUNT
	.align		4
        /*0074*/ 	.byte	0x02, 0x4a
	.zero		1
	.zero		1


	//----- nvinfo : EIATTR_EXIT_INSTR_OFFSETS
	.align		4
        /*0078*/ 	.byte	0x04, 0x1c
        /*007a*/ 	.short	(.L_55 - .L_54)


	//   ....[0]....
.L_54:
        /*007c*/ 	.word	0x00000090


	//   ....[1]....
        /*0080*/ 	.word	0x00000220


	//   ....[2]....
        /*0084*/ 	.word	0x00001af0


	//----- nvinfo : EIATTR_CRS_STACK_SIZE
	.align		4
.L_55:
        /*0088*/ 	.byte	0x04, 0x1e
        /*008a*/ 	.short	(.L_57 - .L_56)
.L_56:
        /*008c*/ 	.word	0x00000000


	//----- nvinfo : EIATTR_CBANK_PARAM_SIZE
	.align		4
.L_57:
        /*0090*/ 	.byte	0x03, 0x19
        /*0092*/ 	.short	0x0030


	//----- nvinfo : EIATTR_PARAM_CBANK
	.align		4
        /*0094*/ 	.byte	0x04, 0x0a
        /*0096*/ 	.short	(.L_59 - .L_58)
	.align		4
.L_58:
        /*0098*/ 	.word	index@(.nv.constant0._Z10add_kernelPjPKcPKihym)
        /*009c*/ 	.short	0x0380
        /*009e*/ 	.short	0x0030


	//----- nvinfo : EIATTR_SW_WAR
	.align		4
.L_59:
        /*00a0*/ 	.byte	0x04, 0x36
        /*00a2*/ 	.short	(.L_61 - .L_60)
.L_60:
        /*00a4*/ 	.word	0x00000008
.L_61:


//--------------------- .nv.callgraph             --------------------------
	.section	.nv.callgraph,"",@"SHT_CUDA_CALLGRAPH"
	.align	4
	.sectionentsize	8
	.align		4
        /*0000*/ 	.word	0x00000000
	.align		4
        /*0004*/ 	.word	0xffffffff
	.align		4
        /*0008*/ 	.word	0x00000000
	.align		4
        /*000c*/ 	.word	0xfffffffe
	.align		4
        /*0010*/ 	.word	0x00000000
	.align		4
        /*0014*/ 	.word	0xfffffffd
	.align		4
        /*0018*/ 	.word	0x00000000
	.align		4
        /*001c*/ 	.word	0xfffffffc


//--------------------- .text._Z12check_kernelPKjPKcPKiPihym --------------------------
	.section	.text._Z12check_kernelPKjPKcPKiPihym,"ax",@progbits
	.align	128
        .global         _Z12check_kernelPKjPKcPKiPihym
        .type           _Z12check_kernelPKjPKcPKiPihym,@function
        .size           _Z12check_kernelPKjPKcPKiPihym,(.L_x_42 - _Z12check_kernelPKjPKcPKiPihym)
        .other          _Z12check_kernelPKjPKcPKiPihym,@"STO_CUDA_ENTRY STV_DEFAULT"
_Z12check_kernelPKjPKcPKiPihym:
.text._Z12check_kernelPKjPKcPKiPihym:
[----:B------:R-:W-:Y:S01]  /*0000*/  LDC R1, c[0x0][0x37c] ;  /* 0x0000df00ff017b82 */ /* 0x000fe20000000800 */
[----:B------:R-:W0:Y:S07]  /*0010*/  S2R R3, SR_TID.X ;  /* 0x0000000000037919 */ /* 0x000e2e0000002100 */
[----:B------:R-:W0:Y:S01]  /*0020*/  S2UR UR4, SR_CTAID.X ;  /* 0x00000000000479c3 */ /* 0x000e220000002500 */
[----:B------:R-:W1:Y:S07]  /*0030*/  LDCU.64 UR6, c[0x0][0x3b0] ;  /* 0x00007600ff0677ac */ /* 0x000e6e0008000a00 */
[----:B------:R-:W0:Y:S02]  /*0040*/  LDC R28, c[0x0][0x360] ;  /* 0x0000d800ff1c7b82 */ /* 0x000e240000000800 */
[----:B0-----:R-:W-:-:S05]  /*0050*/  IMAD R28, R28, UR4, R3 ;  /* 0x000000041c1c7c24 */ /* 0x001fca000f8e0203 */
[----:B-1----:R-:W-:Y:S02]  /*0060*/  ISETP.GE.U32.AND P0, PT, R28, UR6, PT ;  /* 0x000000061c007c0c */ /* 0x002fe4000bf06070 */
[----:B------:R-:W-:-:S04]  /*0070*/  SHF.R.S32.HI R3, RZ, 0x1f, R28 ;  /* 0x0000001fff037819 */ /* 0x000fc8000001141c */
[----:B------:R-:W-:-:S13]  /*0080*/  ISETP.GE.U32.AND.EX P0, PT, R3, UR7, PT, P0 ;  /* 0x0000000703007c0c */ /* 0x000fda000bf06100 */
[----:B------:R-:W-:Y:S05]  /*0090*/  @P0 EXIT ;  /* 0x000000000000094d */ /* 0x000fea0003800000 */
[----:B------:R-:W0:Y:S01]  /*00a0*/  LDCU.64 UR6, c[0x0][0x390] ;  /* 0x00007200ff0677ac */ /* 0x000e220008000a00 */
[C---:B------:R-:W-:Y:S01]  /*00b0*/  IMAD.SHL.U32 R7, R28.reuse, 0x4, RZ ;  /* 0x000000041c077824 */ /* 0x040fe200078e00ff */
[----:B------:R-:W-:Y:S01]  /*00c0*/  SHF.L.U64.HI R4, R28, 0x2, R3 ;  /* 0x000000021c047819 */ /* 0x000fe20000010203 */
[----:B------:R-:W1:Y:S03]  /*00d0*/  LDCU.64 UR4, c[0x0][0x358] ;  /* 0x00006b00ff0477ac */ /* 0x000e660008000a00 */
[----:B0-----:R-:W-:-:S04]  /*00e0*/  IADD3 R2, P0, PT, R7, UR6, RZ ;  /* 0x0000000607027c10 */ /* 0x001fc8000ff1e0ff */
[----:B------:R-:W-:Y:S01]  /*00f0*/  IADD3.X R3, PT, PT, R4, UR7, RZ, P0, !PT ;  /* 0x0000000704037c10 */ /* 0x000fe200087fe4ff */
[----:B------:R-:W0:Y:S04]  /*0100*/  LDCU.64 UR6, c[0x0][0x388] ;  /* 0x00007100ff0677ac */ /* 0x000e280008000a00 */
[----:B-1----:R-:W0:Y:S01]  /*0110*/  LDG.E R2, desc[UR4][R2.64] ;  /* 0x0000000402027981 */ /* 0x002e22000c1e1900 */
[----:B------:R-:W-:Y:S01]  /*0120*/  BSSY.RECONVERGENT B0, `(.L_x_0) ;  /* 0x000000e000007945 */ /* 0x000fe20003800200 */
[----:B------:R-:W-:Y:S02]  /*0130*/  IMAD.MOV.U32 R0, RZ, RZ, RZ ;  /* 0x000000ffff007224 */ /* 0x000fe400078e00ff */
[----:B------:R-:W-:Y:S01]  /*0140*/  IMAD.MOV.U32 R5, RZ, RZ, RZ ;  /* 0x000000ffff057224 */ /* 0x000fe200078e00ff */
[----:B0-----:R-:W-:-:S04]  /*0150*/  IADD3 R27, P0, PT, R2, UR6, RZ ;  /* 0x00000006021b7c10 */ /* 0x001fc8000ff1e0ff */
[----:B------:R-:W-:-:S09]  /*0160*/  LEA.HI.X.SX32 R26, R2, UR7, 0x1, P0 ;  /* 0x00000007021a7c11 */ /* 0x000fd200080f0eff */
.L_x_1:
[----:B------:R-:W-:-:S05]  /*0170*/  IADD3 R2, P0, PT, R0, R27, RZ ;  /* 0x0000001b00027210 */ /* 0x000fca0007f1e0ff */
[----:B------:R-:W-:-:S05]  /*0180*/  IMAD.X R3, R5, 0x1, R26, P0 ;  /* 0x0000000105037824 */ /* 0x000fca00000e061a */
[----:B------:R-:W2:Y:S01]  /*0190*/  LDG.E.U8 R2, desc[UR4][R2.64] ;  /* 0x0000000402027981 */ /* 0x000ea2000c1e1100 */
[----:B------:R-:W-:Y:S01]  /*01a0*/  IMAD.MOV.U32 R12, RZ, RZ, R0 ;  /* 0x000000ffff0c7224 */ /* 0x000fe200078e0000 */
[----:B------:R-:W-:Y:S01]  /*01b0*/  IADD3 R0, P1, PT, R0, 0x1, RZ ;  /* 0x0000000100007810 */ /* 0x000fe20007f3e0ff */
[----:B------:R-:W-:-:S04]  /*01c0*/  IMAD.MOV.U32 R25, RZ, RZ, R5 ;  /* 0x000000ffff197224 */ /* 0x000fc800078e0005 */
[----:B------:R-:W-:Y:S01]  /*01d0*/  IMAD.X R5, RZ, RZ, R5, P1 ;  /* 0x000000ffff057224 */ /* 0x000fe200008e0605 */
[----:B--2---:R-:W-:-:S13]  /*01e0*/  ISETP.NE.AND P0, PT, R2, RZ, PT ;  /* 0x000000ff0200720c */ /* 0x004fda0003f05270 */
[----:B------:R-:W-:Y:S05]  /*01f0*/  @P0 BRA `(.L_x_1) ;  /* 0xfffffffc00dc0947 */ /* 0x000fea000383ffff */
[----:B------:R-:W-:Y:S05]  /*0200*/  BSYNC.RECONVERGENT B0 ;  /* 0x0000000000007941 */ /* 0x000fea0003800200 */
.L_x_0:
[----:B------:R-:W-:-:S04]  /*0210*/  ISETP.NE.U32.AND P0, PT, R12, RZ, PT ;  /* 0x000000ff0c00720c */ /* 0x000fc80003f05070 */
[----:B------:R-:W-:-:S13]  /*0220*/  ISETP.NE.AND.EX P0, PT, R25, RZ, PT, P0 ;  /* 0x000000ff1900720c */ /* 0x000fda0003f05300 */
[----:B------:R-:W0:Y:S02]  /*0230*/  @!P0 LDC.64 R2, c[0x0][0x398] ;  /* 0x0000e600ff028b82 */ /* 0x000e240000000a00 */
[----:B0-----:R-:W-:-:S05]  /*0240*/  @!P0 IADD3 R2, P1, PT, R7, R2, RZ ;  /* 0x0000000207028210 */ /* 0x001fca0007f3e0ff */
[----:B------:R-:W-:-:S05]  /*0250*/  @!P0 IMAD.X R3, R4, 0x1, R3, P1 ;  /* 0x0000000104038824 */ /* 0x000fca00008e0603 */
[----:B------:R0:W-:Y:S01]  /*0260*/  @!P0 STG.E desc[UR4][R2.64], RZ ;  /* 0x000000ff02008986 */ /* 0x0001e2000c101904 */
[----:B------:R-:W-:Y:S05]  /*0270*/  @!P0 EXIT ;  /* 0x000000000000894d */ /* 0x000fea0003800000 */
[----:B------:R-:W1:Y:S01]  /*0280*/  LDCU.U8 UR6, c[0x0][0x3a0] ;  /* 0x00007400ff0677ac */ /* 0x000e620008000000 */
[----:B------:R-:W-:Y:S01]  /*0290*/  IMAD.MOV.U32 R19, RZ, RZ, 0x1 ;  /* 0x00000001ff137424 */ /* 0x000fe200078e00ff */
[----:B-1----:R-:W-:-:S09]  /*02a0*/  UISETP.NE.AND UP0, UPT, UR6, URZ, UPT ;  /* 0x000000ff0600728c */ /* 0x002fd2000bf05270 */
[----:B------:R-:W-:Y:S05]  /*02b0*/  BRA.U !UP0, `(.L_x_2) ;  /* 0x0000001908087547 */ /* 0x000fea000b800000 */
[C---:B------:R-:W-:Y:S01]  /*02c0*/  LOP3.LUT R24, R12.reuse, 0xfffffff8, RZ, 0xc0, !PT ;  /* 0xfffffff80c187812 */ /* 0x040fe200078ec0ff */
[----:B------:R-:W-:Y:S01]  /*02d0*/  BSSY.RECONVERGENT B0, `(.L_x_2) ;  /* 0x0000180000007945 */ /* 0x000fe20003800200 */
[C---:B------:R-:W-:Y:S01]  /*02e0*/  LOP3.LUT R13, R12.reuse, 0x7, RZ, 0xc0, !PT ;  /* 0x000000070c0d7812 */ /* 0x040fe200078ec0ff */
[----:B------:R-:W-:Y:S01]  /*02f0*/  IMAD.SHL.U32 R12, R12, 0x1000000, RZ ;  /* 0x010000000c0c7824 */ /* 0x000fe200078e00ff */
[----:B------:R-:W-:Y:S01]  /*0300*/  IADD3 RZ, P0, PT, R24, R27, RZ ;  /* 0x0000001b18ff7210 */ /* 0x000fe20007f1e0ff */
[----:B------:R-:W-:Y:S01]  /*0310*/  IMAD.MOV.U32 R0, RZ, RZ, 0x1 ;  /* 0x00000001ff007424 */ /* 0x000fe200078e00ff */
[----:B------:R-:W-:Y:S02]  /*0320*/  PRMT R11, RZ, 0x7610, R11 ;  /* 0x00007610ff0b7816 */ /* 0x000fe4000000000b */
[----:B------:R-:W-:Y:S01]  /*0330*/  PRMT R10, RZ, 0x7610, R10 ;  /* 0x00007610ff0a7816 */ /* 0x000fe2000000000a */
[----:B------:R-:W-:Y:S01]  /*0340*/  IMAD.X R15, R25, 0x1, R26, P0 ;  /* 0x00000001190f7824 */ /* 0x000fe200000e061a */
[----:B------:R-:W-:-:S02]  /*0350*/  PRMT R9, RZ, 0x7610, R9 ;  /* 0x00007610ff097816 */ /* 0x000fc40000000009 */
[----:B------:R-:W-:Y:S02]  /*0360*/  PRMT R8, RZ, 0x7610, R8 ;  /* 0x00007610ff087816 */ /* 0x000fe40000000008 */
[----:B------:R-:W-:Y:S02]  /*0370*/  PRMT R7, RZ, 0x7610, R7 ;  /* 0x00007610ff077816 */ /* 0x000fe40000000007 */
[----:B------:R-:W-:Y:S02]  /*0380*/  PRMT R6, RZ, 0x7610, R6 ;  /* 0x00007610ff067816 */ /* 0x000fe40000000006 */
[----:B------:R-:W-:Y:S02]  /*0390*/  PRMT R5, RZ, 0x7610, R5 ;  /* 0x00007610ff057816 */ /* 0x000fe40000000005 */
[----:B------:R-:W-:Y:S02]  /*03a0*/  PRMT R4, RZ, 0x7610, R4 ;  /* 0x00007610ff047816 */ /* 0x000fe40000000004 */
[----:B0-----:R-:W-:-:S02]  /*03b0*/  PRMT R3, RZ, 0x7610, R3 ;  /* 0x00007610ff037816 */ /* 0x001fc40000000003 */
[----:B------:R-:W-:-:S07]  /*03c0*/  PRMT R2, RZ, 0x7610, R2 ;  /* 0x00007610ff027816 */ /* 0x000fce0000000002 */
.L_x_20:
[----:B------:R-:W-:Y:S01]  /*03d0*/  LOP3.LUT R20, R3, 0xff, RZ, 0xc0, !PT ;  /* 0x000000ff03147812 */ /* 0x000fe200078ec0ff */
[----:B------:R-:W-:Y:S01]  /*03e0*/  BSSY.RECONVERGENT B1, `(.L_x_3) ;  /* 0x000006f000017945 */ /* 0x000fe20003800200 */
[----:B------:R-:W-:Y:S02]  /*03f0*/  LOP3.LUT R18, R4, 0xff, RZ, 0xc0, !PT ;  /* 0x000000ff04127812 */ /* 0x000fe400078ec0ff */
[----:B------:R-:W-:Y:S01]  /*0400*/  LOP3.LUT R16, R5, 0xff, RZ, 0xc0, !PT ;  /* 0x000000ff05107812 */ /* 0x000fe200078ec0ff */
[----:B------:R-:W-:Y:S01]  /*0410*/  IMAD.WIDE.U32 R20, R20, 0x100, RZ ;  /* 0x0000010014147825 */ /* 0x000fe200078e00ff */
[----:B------:R-:W-:Y:S02]  /*0420*/  ISETP.NE.U32.AND P0, PT, R24, RZ, PT ;  /* 0x000000ff1800720c */ /* 0x000fe40003f05070 */
[----:B------:R-:W-:Y:S01]  /*0430*/  LOP3.LUT R30, R11, 0xff, RZ, 0xc0, !PT ;  /* 0x000000ff0b1e7812 */ /* 0x000fe200078ec0ff */
[----:B------:R-:W-:Y:S01]  /*0440*/  IMAD.WIDE.U32 R18, R18, 0x10000, RZ ;  /* 0x0001000012127825 */ /* 0x000fe200078e00ff */
[----:B------:R-:W-:-:S02]  /*0450*/  ISETP.NE.AND.EX P0, PT, R25, RZ, PT, P0 ;  /* 0x000000ff1900720c */ /* 0x000fc40003f05300 */
[----:B------:R-:W-:Y:S01]  /*0460*/  ISETP.GT.AND P1, PT, R13, 0x3, PT ;  /* 0x000000030d00780c */ /* 0x000fe20003f24270 */
[----:B------:R-:W-:-:S04]  /*0470*/  IMAD.WIDE.U32 R16, R16, 0x1000000, RZ ;  /* 0x0100000010107825 */ /* 0x000fc800078e00ff */
[----:B------:R-:W-:Y:S01]  /*0480*/  IMAD.WIDE.U32 R30, R30, 0x100, RZ ;  /* 0x000001001e1e7825 */ /* 0x000fe200078e00ff */
[----:B------:R-:W-:Y:S02]  /*0490*/  LOP3.LUT R19, R17, R21, R19, 0xfe, !PT ;  /* 0x0000001511137212 */ /* 0x000fe400078efe13 */
[----:B------:R-:W-:Y:S02]  /*04a0*/  PRMT R17, R7, 0x7104, RZ ;  /* 0x0000710407117816 */ /* 0x000fe400000000ff */
[----:B------:R-:W-:Y:S02]  /*04b0*/  LOP3.LUT R22, R19, 0xff, R6, 0xf8, !PT ;  /* 0x000000ff13167812 */ /* 0x000fe400078ef806 */
[----:B------:R-:W-:Y:S02]  /*04c0*/  LOP3.LUT R21, R20, 0xff, R0, 0xf8, !PT ;  /* 0x000000ff14157812 */ /* 0x000fe400078ef800 */
[----:B------:R-:W-:Y:S01]  /*04d0*/  LOP3.LUT R20, R22, 0xff00, R17, 0xf8, !PT ;  /* 0x0000ff0016147812 */ /* 0x000fe200078ef811 */
[----:B------:R-:W-:Y:S01]  /*04e0*/  IMAD.U32 R17, R8, 0x10000, RZ ;  /* 0x0001000008117824 */ /* 0x000fe200078e00ff */
[----:B------:R-:W-:-:S02]  /*04f0*/  LOP3.LUT R19, R9, 0xffff, RZ, 0xc0, !PT ;  /* 0x0000ffff09137812 */ /* 0x000fc400078ec0ff */
[----:B------:R-:W-:Y:S02]  /*0500*/  LOP3.LUT R33, R30, 0xff, R10, 0xf8, !PT ;  /* 0x000000ff1e217812 */ /* 0x000fe400078ef80a */
[----:B------:R-:W-:Y:S01]  /*0510*/  LOP3.LUT R20, R20, 0xff0000, R17, 0xf8, !PT ;  /* 0x00ff000014147812 */ /* 0x000fe200078ef811 */
[----:B------:R-:W-:Y:S01]  /*0520*/  IMAD.SHL.U32 R19, R19, 0x1000000, RZ ;  /* 0x0100000013137824 */ /* 0x000fe200078e00ff */
[----:B------:R-:W-:Y:S02]  /*0530*/  LOP3.LUT R16, R16, R21, R18, 0xfe, !PT ;  /* 0x0000001510107212 */ /* 0x000fe400078efe12 */
[C---:B------:R-:W-:Y:S02]  /*0540*/  LOP3.LUT R29, R31.reuse, 0x74656462, RZ, 0x3c, !PT ;  /* 0x746564621f1d7812 */ /* 0x040fe400078e3cff */
[----:B------:R-:W-:Y:S02]  /*0550*/  LOP3.LUT R19, R20, R19, RZ, 0xfc, !PT ;  /* 0x0000001314137212 */ /* 0x000fe400078efcff */
[----:B------:R-:W-:-:S02]  /*0560*/  LOP3.LUT R30, R31, 0x646f7261, RZ, 0x3c, !PT ;  /* 0x646f72611f1e7812 */ /* 0x000fc400078e3cff */
[C---:B------:R-:W-:Y:S02]  /*0570*/  LOP3.LUT R31, R33.reuse, 0x79746573, RZ, 0x3c, !PT ;  /* 0x79746573211f7812 */ /* 0x040fe400078e3cff */
[----:B------:R-:W-:Y:S02]  /*0580*/  LOP3.LUT R33, R33, 0x6e646f6d, RZ, 0x3c, !PT ;  /* 0x6e646f6d21217812 */ /* 0x000fe400078e3cff */
[C---:B------:R-:W-:Y:S02]  /*0590*/  LOP3.LUT R32, R16.reuse, 0x6e657261, RZ, 0x3c, !PT ;  /* 0x6e65726110207812 */ /* 0x040fe400078e3cff */
[----:B------:R-:W-:Y:S02]  /*05a0*/  LOP3.LUT R34, R16, 0x70736575, RZ, 0x3c, !PT ;  /* 0x7073657510227812 */ /* 0x000fe400078e3cff */
[C---:B------:R-:W-:Y:S02]  /*05b0*/  LOP3.LUT R35, R19.reuse, 0x6c796765, RZ, 0x3c, !PT ;  /* 0x6c79676513237812 */ /* 0x040fe400078e3cff */
[----:B------:R-:W-:Y:S01]  /*05c0*/  LOP3.LUT R37, R19, 0x736f6d65, RZ, 0x3c, !PT ;  /* 0x736f6d6513257812 */ /* 0x000fe200078e3cff */
[----:B------:R-:W-:Y:S06]  /*05d0*/  @!P0 BRA `(.L_x_4) ;  /* 0x00000004003c8947 */ /* 0x000fec0003800000 */
[----:B------:R-:W-:Y:S02]  /*05e0*/  IMAD.MOV.U32 R16, RZ, RZ, R27 ;  /* 0x000000ffff107224 */ /* 0x000fe400078e001b */
[----:B------:R-:W-:-:S07]  /*05f0*/  IMAD.MOV.U32 R17, RZ, RZ, R26 ;  /* 0x000000ffff117224 */ /* 0x000fce00078e001a */
.L_x_5:
[----:B------:R-:W2:Y:S04]  /*0600*/  LDG.E.U8 R18, desc[UR4][R16.64+0x1] ;  /* 0x0000010410127981 */ /* 0x000ea8000c1e1100 */
[----:B------:R-:W3:Y:S04]  /*0610*/  LDG.E.U8 R20, desc[UR4][R16.64+0x2] ;  /* 0x0000020410147981 */ /* 0x000ee8000c1e1100 */
[----:B------:R-:W4:Y:S04]  /*0620*/  LDG.E.U8 R22, desc[UR4][R16.64+0x3] ;  /* 0x0000030410167981 */ /* 0x000f28000c1e1100 */
[----:B------:R-:W5:Y:S01]  /*0630*/  LDG.E.U8 R36, desc[UR4][R16.64] ;  /* 0x0000000410247981 */ /* 0x000f62000c1e1100 */
[----:B--2---:R-:W-:-:S04]  /*0640*/  IMAD.WIDE.U32 R18, R18, 0x100, RZ ;  /* 0x0000010012127825 */ /* 0x004fc800078e00ff */
[----:B---3--:R-:W-:-:S04]  /*0650*/  IMAD.WIDE.U32 R20, R20, 0x10000, RZ ;  /* 0x0001000014147825 */ /* 0x008fc800078e00ff */
[----:B----4-:R-:W-:Y:S01]  /*0660*/  IMAD.WIDE.U32 R22, R22, 0x1000000, RZ ;  /* 0x0100000016167825 */ /* 0x010fe200078e00ff */
[----:B-----5:R-:W-:-:S04]  /*0670*/  LOP3.LUT R36, R20, R18, R36, 0xfe, !PT ;  /* 0x0000001214247212 */ /* 0x020fc800078efe24 */
[----:B------:R-:W-:Y:S01]  /*0680*/  LOP3.LUT R18, R23, R19, R21, 0xfe, !PT ;  /* 0x0000001317127212 */ /* 0x000fe200078efe15 */
[----:B------:R-:W2:Y:S01]  /*0690*/  LDG.E.U8 R20, desc[UR4][R16.64+0x6] ;  /* 0x0000060410147981 */ /* 0x000ea2000c1e1100 */
[----:B------:R-:W-:-:S03]  /*06a0*/  LOP3.LUT R22, R36, R22, RZ, 0xfc, !PT ;  /* 0x0000001624167212 */ /* 0x000fc600078efcff */
[----:B------:R-:W3:Y:S04]  /*06b0*/  LDG.E.U8 R23, desc[UR4][R16.64+0x5] ;  /* 0x0000050410177981 */ /* 0x000ee8000c1e1100 */
[----:B------:R-:W4:Y:S04]  /*06c0*/  LDG.E.U8 R21, desc[UR4][R16.64+0x4] ;  /* 0x0000040410157981 */ /* 0x000f28000c1e1100 */
[----:B------:R-:W5:Y:S01]  /*06d0*/  LDG.E.U8 R19, desc[UR4][R16.64+0x7] ;  /* 0x0000070410137981 */ /* 0x000f62000c1e1100 */
[----:B------:R-:W-:Y:S02]  /*06e0*/  LOP3.LUT R31, R22, R31, RZ, 0x3c, !PT ;  /* 0x0000001f161f7212 */ /* 0x000fe400078e3cff */
[----:B------:R-:W-:-:S05]  /*06f0*/  IADD3 R34, P0, PT, R34, R33, RZ ;  /* 0x0000002122227210 */ /* 0x000fca0007f1e0ff */
[----:B------:R-:W-:Y:S02]  /*0700*/  IMAD.X R37, R37, 0x1, R30, P0 ;  /* 0x0000000125257824 */ /* 0x000fe400000e061e */
[----:B---3--:R-:W-:-:S05]  /*0710*/  IMAD.SHL.U32 R23, R23, 0x100, RZ ;  /* 0x0000010017177824 */ /* 0x008fca00078e00ff */
[----:B----4-:R-:W-:Y:S01]  /*0720*/  LOP3.LUT R21, R23, R18, R21, 0xfe, !PT ;  /* 0x0000001217157212 */ /* 0x010fe200078efe15 */
[----:B--2---:R-:W-:Y:S02]  /*0730*/  IMAD.U32 R18, R20, 0x10000, RZ ;  /* 0x0001000014127824 */ /* 0x004fe400078e00ff */
[----:B-----5:R-:W-:-:S05]  /*0740*/  IMAD.SHL.U32 R19, R19, 0x1000000, RZ ;  /* 0x0100000013137824 */ /* 0x020fca00078e00ff */
[----:B------:R-:W-:Y:S02]  /*0750*/  LOP3.LUT R18, R19, R21, R18, 0xfe, !PT ;  /* 0x0000001513127212 */ /* 0x000fe400078efe12 */
[----:B------:R-:W-:Y:S02]  /*0760*/  IADD3 R19, P2, PT, R32, R31, RZ ;  /* 0x0000001f20137210 */ /* 0x000fe40007f5e0ff */
[----:B------:R-:W-:Y:S02]  /*0770*/  LOP3.LUT R32, R18, R29, RZ, 0x3c, !PT ;  /* 0x0000001d12207212 */ /* 0x000fe400078e3cff */
[----:B------:R-:W-:Y:S02]  /*0780*/  SHF.L.W.U32.HI R23, R30, 0xd, R33 ;  /* 0x0000000d1e177819 */ /* 0x000fe40000010e21 */
[----:B------:R-:W-:Y:S01]  /*0790*/  SHF.L.W.U32.HI R20, R33, 0xd, R30 ;  /* 0x0000000d21147819 */ /* 0x000fe20000010e1e */
[--C-:B------:R-:W-:Y:S01]  /*07a0*/  IMAD.X R30, R35, 0x1, R32.reuse, P2 ;  /* 0x00000001231e7824 */ /* 0x100fe200010e0620 */
[----:B------:R-:W-:-:S02]  /*07b0*/  SHF.L.W.U32.HI R21, R31, 0x10, R32 ;  /* 0x000000101f157819 */ /* 0x000fc40000010e20 */
[----:B------:R-:W-:Y:S02]  /*07c0*/  SHF.L.W.U32.HI R32, R32, 0x10, R31 ;  /* 0x0000001020207819 */ /* 0x000fe40000010e1f */
[----:B------:R-:W-:Y:S02]  /*07d0*/  LOP3.LUT R36, R23, R34, RZ, 0x3c, !PT ;  /* 0x0000002217247212 */ /* 0x000fe400078e3cff */
[----:B------:R-:W-:Y:S02]  /*07e0*/  LOP3.LUT R29, R32, R19, RZ, 0x3c, !PT ;  /* 0x00000013201d7212 */ /* 0x000fe400078e3cff */
[----:B------:R-:W-:Y:S02]  /*07f0*/  LOP3.LUT R31, R20, R37, RZ, 0x3c, !PT ;  /* 0x00000025141f7212 */ /* 0x000fe400078e3cff */
[----:B------:R-:W-:Y:S02]  /*0800*/  IADD3 R19, P0, PT, R19, R36, RZ ;  /* 0x0000002413137210 */ /* 0x000fe40007f1e0ff */
[----:B------:R-:W-:-:S02]  /*0810*/  LOP3.LUT R21, R21, R30, RZ, 0x3c, !PT ;  /* 0x0000001e15157212 */ /* 0x000fc400078e3cff */
[--C-:B------:R-:W-:Y:S01]  /*0820*/  SHF.L.W.U32.HI R23, R36, 0x11, R31.reuse ;  /* 0x0000001124177819 */ /* 0x100fe20000010e1f */
[----:B------:R-:W-:Y:S01]  /*0830*/  IMAD.X R30, R30, 0x1, R31, P0 ;  /* 0x000000011e1e7824 */ /* 0x000fe200000e061f */
[----:B------:R-:W-:Y:S02]  /*0840*/  SHF.L.W.U32.HI R20, R31, 0x11, R36 ;  /* 0x000000111f147819 */ /* 0x000fe40000010e24 */
[C---:B------:R-:W-:Y:S02]  /*0850*/  IADD3 R36, P0, PT, R29.reuse, R37, RZ ;  /* 0x000000251d247210 */ /* 0x040fe40007f1e0ff */
[----:B------:R-:W-:Y:S02]  /*0860*/  SHF.L.W.U32.HI R32, R29, 0x15, R21 ;  /* 0x000000151d207819 */ /* 0x000fe40000010e15 */
[C---:B------:R-:W-:Y:S01]  /*0870*/  SHF.L.W.U32.HI R31, R21.reuse, 0x15, R29 ;  /* 0x00000015151f7819 */ /* 0x040fe20000010e1d */
[----:B------:R-:W-:Y:S01]  /*0880*/  IMAD.X R21, R21, 0x1, R34, P0 ;  /* 0x0000000115157824 */ /* 0x000fe200000e0622 */
[----:B------:R-:W-:-:S02]  /*0890*/  LOP3.LUT R29, R19, R20, RZ, 0x3c, !PT ;  /* 0x00000014131d7212 */ /* 0x000fc400078e3cff */
[----:B------:R-:W-:Y:S02]  /*08a0*/  LOP3.LUT R34, R30, R23, RZ, 0x3c, !PT ;  /* 0x000000171e227212 */ /* 0x000fe400078e3cff */
[-C--:B------:R-:W-:Y:S02]  /*08b0*/  IADD3 R20, P0, PT, R29, R36.reuse, RZ ;  /* 0x000000241d147210 */ /* 0x080fe40007f1e0ff */
[----:B------:R-:W-:Y:S02]  /*08c0*/  LOP3.LUT R23, R31, R36, RZ, 0x3c, !PT ;  /* 0x000000241f177212 */ /* 0x000fe400078e3cff */
[----:B------:R-:W-:Y:S02]  /*08d0*/  SHF.L.W.U32.HI R33, R34, 0xd, R29 ;  /* 0x0000000d22217819 */ /* 0x000fe40000010e1d */
[----:B------:R-:W-:Y:S01]  /*08e0*/  LOP3.LUT R32, R32, R21, RZ, 0x3c, !PT ;  /* 0x0000001520207212 */ /* 0x000fe200078e3cff */
[----:B------:R-:W-:Y:S01]  /*08f0*/  IMAD.X R21, R34, 0x1, R21, P0 ;  /* 0x0000000122157824 */ /* 0x000fe200000e0615 */
[----:B------:R-:W-:-:S02]  /*0900*/  IADD3 R31, P2, PT, R30, R23, RZ ;  /* 0x000000171e1f7210 */ /* 0x000fc40007f5e0ff */
[----:B------:R-:W-:Y:S02]  /*0910*/  SHF.L.W.U32.HI R36, R29, 0xd, R34 ;  /* 0x0000000d1d247819 */ /* 0x000fe40000010e22 */
[----:B------:R-:W-:Y:S01]  /*0920*/  LOP3.LUT R30, R33, R20, RZ, 0x3c, !PT ;  /* 0x00000014211e7212 */ /* 0x000fe200078e3cff */
[--C-:B------:R-:W-:Y:S01]  /*0930*/  IMAD.X R19, R19, 0x1, R32.reuse, P2 ;  /* 0x0000000113137824 */ /* 0x100fe200010e0620 */
[----:B------:R-:W-:Y:S02]  /*0940*/  LOP3.LUT R33, R36, R21, RZ, 0x3c, !PT ;  /* 0x0000001524217212 */ /* 0x000fe400078e3cff */
[----:B------:R-:W-:Y:S02]  /*0950*/  IADD3 R35, P0, PT, R31, R30, RZ ;  /* 0x0000001e1f237210 */ /* 0x000fe40007f1e0ff */
[----:B------:R-:W-:Y:S02]  /*0960*/  SHF.L.W.U32.HI R29, R23, 0x10, R32 ;  /* 0x00000010171d7819 */ /* 0x000fe40000010e20 */
[----:B------:R-:W-:Y:S01]  /*0970*/  SHF.L.W.U32.HI R34, R32, 0x10, R23 ;  /* 0x0000001020227819 */ /* 0x000fe20000010e17 */
[----:B------:R-:W-:Y:S01]  /*0980*/  IMAD.X R32, R19, 0x1, R33, P0 ;  /* 0x0000000113207824 */ /* 0x000fe200000e0621 */
[----:B------:R-:W-:Y:S01]  /*0990*/  LOP3.LUT R23, R29, R19, RZ, 0x3c, !PT ;  /* 0x000000131d177212 */ /* 0x000fe200078e3cff */
[----:B------:R-:W-:Y:S01]  /*09a0*/  IMAD.IADD R29, R24, 0x1, R27 ;  /* 0x00000001181d7824 */ /* 0x000fe200078e021b */
[----:B------:R-:W-:-:S05]  /*09b0*/  IADD3 R16, P0, PT, R16, 0x8, RZ ;  /* 0x0000000810107810 */ /* 0x000fca0007f1e0ff */
[----:B------:R-:W-:Y:S01]  /*09c0*/  IMAD.X R17, RZ, RZ, R17, P0 ;  /* 0x000000ffff117224 */ /* 0x000fe200000e0611 */
[----:B------:R-:W-:Y:S02]  /*09d0*/  ISETP.NE.U32.AND P0, PT, R16, R29, PT ;  /* 0x0000001d1000720c */ /* 0x000fe40003f05070 */
[----:B------:R-:W-:Y:S02]  /*09e0*/  LOP3.LUT R34, R34, R31, RZ, 0x3c, !PT ;  /* 0x0000001f22227212 */ /* 0x000fe400078e3cff */
[----:B------:R-:W-:Y:S02]  /*09f0*/  ISETP.NE.AND.EX P0, PT, R17, R15, PT, P0 ;  /* 0x0000000f1100720c */ /* 0x000fe40003f05300 */
[----:B------:R-:W-:Y:S02]  /*0a00*/  IADD3 R21, P2, PT, R34, R21, RZ ;  /* 0x0000001522157210 */ /* 0x000fe40007f5e0ff */
[----:B------:R-:W-:Y:S02]  /*0a10*/  SHF.L.W.U32.HI R19, R30, 0x11, R33 ;  /* 0x000000111e137819 */ /* 0x000fe40000010e21 */
[----:B------:R-:W-:Y:S01]  /*0a20*/  SHF.L.W.U32.HI R30, R33, 0x11, R30 ;  /* 0x00000011211e7819 */ /* 0x000fe20000010e1e */
[C---:B------:R-:W-:Y:S01]  /*0a30*/  IMAD.X R20, R23.reuse, 0x1, R20, P2 ;  /* 0x0000000117147824 */ /* 0x040fe200010e0614 */
[----:B------:R-:W-:-:S02]  /*0a40*/  SHF.L.W.U32.HI R31, R23, 0x15, R34 ;  /* 0x00000015171f7819 */ /* 0x000fc40000010e22 */
[----:B------:R-:W-:Y:S02]  /*0a50*/  SHF.L.W.U32.HI R29, R34, 0x15, R23 ;  /* 0x00000015221d7819 */ /* 0x000fe40000010e17 */
[----:B------:R-:W-:Y:S02]  /*0a60*/  LOP3.LUT R33, R35, R30, RZ, 0x3c, !PT ;  /* 0x0000001e23217212 */ /* 0x000fe400078e3cff */
[----:B------:R-:W-:Y:S02]  /*0a70*/  LOP3.LUT R31, R31, R21, RZ, 0x3c, !PT ;  /* 0x000000151f1f7212 */ /* 0x000fe400078e3cff */
[----:B------:R-:W-:Y:S02]  /*0a80*/  LOP3.LUT R34, R21, R22, RZ, 0x3c, !PT ;  /* 0x0000001615227212 */ /* 0x000fe400078e3cff */
[----:B------:R-:W-:Y:S02]  /*0a90*/  LOP3.LUT R29, R29, R20, RZ, 0x3c, !PT ;  /* 0x000000141d1d7212 */ /* 0x000fe400078e3cff */
[----:B------:R-:W-:-:S02]  /*0aa0*/  LOP3.LUT R37, R20, R18, RZ, 0x3c, !PT ;  /* 0x0000001214257212 */ /* 0x000fc400078e3cff */
[----:B------:R-:W-:Y:S01]  /*0ab0*/  LOP3.LUT R30, R32, R19, RZ, 0x3c, !PT ;  /* 0x00000013201e7212 */ /* 0x000fe200078e3cff */
[----:B------:R-:W-:Y:S06]  /*0ac0*/  @P0 BRA `(.L_x_5) ;  /* 0xfffffff800cc0947 */ /* 0x000fec000383ffff */
.L_x_4:
[----:B------:R-:W-:Y:S05]  /*0ad0*/  BSYNC.RECONVERGENT B1 ;  /* 0x0000000000017941 */ /* 0x000fea0003800200 */
.L_x_3:
[----:B------:R-:W-:Y:S04]  /*0ae0*/  BSSY.RECONVERGENT B1, `(.L_x_6) ;  /* 0x0000047000017945 */ /* 0x000fe80003800200 */
[----:B------:R-:W-:Y:S04]  /*0af0*/  BSSY.RELIABLE B2, `(.L_x_7) ;  /* 0x0000041000027945 */ /* 0x000fe80003800100 */
[----:B------:R-:W-:Y:S05]  /*0b00*/  @P1 BRA `(.L_x_8) ;  /* 0x0000000000441947 */ /* 0x000fea0003800000 */
[----:B------:R-:W-:-:S13]  /*0b10*/  ISETP.GT.AND P0, PT, R13, 0x1, PT ;  /* 0x000000010d00780c */ /* 0x000fda0003f04270 */
[----:B------:R-:W-:Y:S05]  /*0b20*/  @P0 BRA `(.L_x_9) ;  /* 0x0000000000200947 */ /* 0x000fea0003800000 */
[----:B------:R-:W-:Y:S01]  /*0b30*/  ISETP.NE.AND P0, PT, R13, RZ, PT ;  /* 0x000000ff0d00720c */ /* 0x000fe20003f05270 */
[----:B------:R-:W-:Y:S02]  /*0b40*/  IMAD.MOV.U32 R20, RZ, RZ, RZ ;  /* 0x000000ffff147224 */ /* 0x000fe400078e00ff */
[----:B------:R-:W-:-:S10]  /*0b50*/  IMAD.MOV.U32 R18, RZ, RZ, R12 ;  /* 0x000000ffff127224 */ /* 0x000fd400078e000c */
[----:B------:R-:W-:Y:S05]  /*0b60*/  @!P0 BREAK.RELIABLE B2 ;  /* 0x0000000000028942 */ /* 0x000fea0003800100 */
[----:B------:R-:W-:Y:S05]  /*0b70*/  @!P0 BRA `(.L_x_10) ;  /* 0x0000000000f48947 */ /* 0x000fea0003800000 */
[----:B------:R-:W-:Y:S02]  /*0b80*/  IMAD.MOV.U32 R21, RZ, RZ, RZ ;  /* 0x000000ffff157224 */ /* 0x000fe400078e00ff */
[----:B------:R-:W-:Y:S01]  /*0b90*/  IMAD.MOV.U32 R18, RZ, RZ, R12 ;  /* 0x000000ffff127224 */ /* 0x000fe200078e000c */
[----:B------:R-:W-:Y:S06]  /*0ba0*/  BRA `(.L_x_11) ;  /* 0x0000000000d47947 */ /* 0x000fec0003800000 */
.L_x_9:
[----:B------:R-:W-:Y:S01]  /*0bb0*/  ISETP.NE.AND P0, PT, R13, 0x2, PT ;  /* 0x000000020d00780c */ /* 0x000fe20003f05270 */
[----:B------:R-:W-:Y:S02]  /*0bc0*/  IMAD.MOV.U32 R21, RZ, RZ, RZ ;  /* 0x000000ffff157224 */ /* 0x000fe400078e00ff */
[----:B------:R-:W-:-:S10]  /*0bd0*/  IMAD.MOV.U32 R23, RZ, RZ, R12 ;  /* 0x000000ffff177224 */ /* 0x000fd400078e000c */
[----:B------:R-:W-:Y:S05]  /*0be0*/  @!P0 BRA `(.L_x_12) ;  /* 0x0000000000ac8947 */ /* 0x000fea0003800000 */
[----:B------:R-:W-:Y:S02]  /*0bf0*/  IMAD.MOV.U32 R21, RZ, RZ, RZ ;  /* 0x000000ffff157224 */ /* 0x000fe400078e00ff */
[----:B------:R-:W-:Y:S01]  /*0c00*/  IMAD.MOV.U32 R23, RZ, RZ, R12 ;  /* 0x000000ffff177224 */ /* 0x000fe200078e000c */
[----:B------:R-:W-:Y:S06]  /*0c10*/  BRA `(.L_x_13) ;  /* 0x0000000000887947 */ /* 0x000fec0003800000 */
.L_x_8:
[----:B------:R-:W-:Y:S01]  /*0c20*/  ISETP.GT.AND P0, PT, R13, 0x5, PT ;  /* 0x000000050d00780c */ /* 0x000fe20003f04270 */
[----:B------:R-:W-:Y:S04]  /*0c30*/  BSSY.RECONVERGENT B3, `(.L_x_14) ;  /* 0x000001a000037945 */ /* 0x000fe80003800200 */
[----:B------:R-:W-:Y:S08]  /*0c40*/  BSSY.RELIABLE B4, `(.L_x_15) ;  /* 0x0000014000047945 */ /* 0x000ff00003800100 */
[----:B------:R-:W-:Y:S05]  /*0c50*/  @P0 BRA `(.L_x_16) ;  /* 0x0000000000200947 */ /* 0x000fea0003800000 */
[----:B------:R-:W-:Y:S01]  /*0c60*/  ISETP.NE.AND P0, PT, R13, 0x4, PT ;  /* 0x000000040d00780c */ /* 0x000fe20003f05270 */
[----:B------:R-:W-:Y:S02]  /*0c70*/  IMAD.MOV.U32 R21, RZ, RZ, RZ ;  /* 0x000000ffff157224 */ /* 0x000fe400078e00ff */
[----:B------:R-:W-:-:S10]  /*0c80*/  IMAD.MOV.U32 R23, RZ, RZ, R12 ;  /* 0x000000ffff177224 */ /* 0x000fd400078e000c */
[----:B------:R-:W-:Y:S05]  /*0c90*/  @!P0 BREAK.RELIABLE B4 ;  /* 0x0000000000048942 */ /* 0x000fea0003800100 */
[----:B------:R-:W-:Y:S05]  /*0ca0*/  @!P0 BRA `(.L_x_17) ;  /* 0x0000000000488947 */ /* 0x000fea0003800000 */
[----:B------:R-:W-:Y:S02]  /*0cb0*/  IMAD.MOV.U32 R21, RZ, RZ, RZ ;  /* 0x000000ffff157224 */ /* 0x000fe400078e00ff */
[----:B------:R-:W-:Y:S01]  /*0cc0*/  IMAD.MOV.U32 R19, RZ, RZ, R12 ;  /* 0x000000ffff137224 */ /* 0x000fe200078e000c */
[----:B------:R-:W-:Y:S06]  /*0cd0*/  BRA `(.L_x_18) ;  /* 0x0000000000287947 */ /* 0x000fec0003800000 */
.L_x_16:
[----:B------:R-:W-:Y:S01]  /*0ce0*/  ISETP.NE.AND P0, PT, R13, 0x6, PT ;  /* 0x000000060d00780c */ /* 0x000fe20003f05270 */
[----:B------:R-:W-:-:S05]  /*0cf0*/  IMAD.IADD R14, R24, 0x1, R27 ;  /* 0x00000001180e7824 */ /* 0x000fca00078e021b */
[----:B------:R-:W2:Y:S07]  /*0d00*/  LDG.E.U8 R16, desc[UR4][R14.64+0x5] ;  /* 0x000005040e107981 */ /* 0x000eae000c1e1100 */
[----:B------:R-:W3:Y:S01]  /*0d10*/  @P0 LDG.E.U8 R17, desc[UR4][R14.64+0x6] ;  /* 0x000006040e110981 */ /* 0x000ee2000c1e1100 */
[----:B------:R-:W-:Y:S01]  /*0d20*/  IMAD.MOV.U32 R21, RZ, RZ, RZ ;  /* 0x000000ffff157224 */ /* 0x000fe200078e00ff */
[----:B------:R-:W-:Y:S01]  /*0d30*/  @P0 IADD3 R21, P1, PT, RZ, RZ, RZ ;  /* 0x000000ffff150210 */ /* 0x000fe20007f3e0ff */
[----:B------:R-:W-:-:S02]  /*0d40*/  IMAD.MOV.U32 R19, RZ, RZ, R12 ;  /* 0x000000ffff137224 */ /* 0x000fc400078e000c */
[----:B--2---:R-:W-:Y:S02]  /*0d50*/  IMAD.SHL.U32 R16, R16, 0x100, RZ ;  /* 0x0000010010107824 */ /* 0x004fe400078e00ff */
[----:B---3--:R-:W-:-:S05]  /*0d60*/  @P0 IMAD.U32.X R19, R17, 0x10000, R12, P1 ;  /* 0x0001000011130824 */ /* 0x008fca00008e040c */
[----:B------:R-:W-:-:S07]  /*0d70*/  LOP3.LUT R19, R16, R19, RZ, 0xfc, !PT ;  /* 0x0000001310137212 */ /* 0x000fce00078efcff */
.L_x_18:
[----:B------:R-:W-:Y:S05]  /*0d80*/  BSYNC.RELIABLE B4 ;  /* 0x0000000000047941 */ /* 0x000fea0003800100 */
.L_x_15:
[----:B------:R-:W-:Y:S02]  /*0d90*/  IMAD.IADD R16, R24, 0x1, R27 ;  /* 0x0000000118107824 */ /* 0x000fe400078e021b */
[----:B------:R-:W-:-:S05]  /*0da0*/  IMAD.MOV.U32 R17, RZ, RZ, R15 ;  /* 0x000000ffff117224 */ /* 0x000fca00078e000f */
[----:B------:R-:W2:Y:S02]  /*0db0*/  LDG.E.U8 R16, desc[UR4][R16.64+0x4] ;  /* 0x0000040410107981 */ /* 0x000ea4000c1e1100 */
[----:B--2---:R-:W-:-:S07]  /*0dc0*/  LOP3.LUT R23, R16, R19, RZ, 0xfc, !PT ;  /* 0x0000001310177212 */ /* 0x004fce00078efcff */
.L_x_17:
[----:B------:R-:W-:Y:S05]  /*0dd0*/  BSYNC.RECONVERGENT B3 ;  /* 0x0000000000037941 */ /* 0x000fea0003800200 */
.L_x_14:
[----:B------:R-:W-:Y:S02]  /*0de0*/  IMAD.IADD R16, R24, 0x1, R27 ;  /* 0x0000000118107824 */ /* 0x000fe400078e021b */
[----:B------:R-:W-:-:S05]  /*0df0*/  IMAD.MOV.U32 R17, RZ, RZ, R15 ;  /* 0x000000ffff117224 */ /* 0x000fca00078e000f */
[----:B------:R-:W2:Y:S02]  /*0e00*/  LDG.E.U8 R18, desc[UR4][R16.64+0x3] ;  /* 0x0000030410127981 */ /* 0x000ea4000c1e1100 */
[----:B--2---:R-:W-:-:S03]  /*0e10*/  IMAD.WIDE.U32 R18, R18, 0x1000000, RZ ;  /* 0x0100000012127825 */ /* 0x004fc600078e00ff */
[----:B------:R-:W-:Y:S02]  /*0e20*/  LOP3.LUT R21, R18, R21, RZ, 0xfc, !PT ;  /* 0x0000001512157212 */ /* 0x000fe400078efcff */
[----:B------:R-:W-:-:S07]  /*0e30*/  LOP3.LUT R23, R19, R23, RZ, 0xfc, !PT ;  /* 0x0000001713177212 */ /* 0x000fce00078efcff */
.L_x_13:
[----:B------:R-:W-:Y:S02]  /*0e40*/  IMAD.IADD R16, R24, 0x1, R27 ;  /* 0x0000000118107824 */ /* 0x000fe400078e021b */
[----:B------:R-:W-:-:S05]  /*0e50*/  IMAD.MOV.U32 R17, RZ, RZ, R15 ;  /* 0x000000ffff117224 */ /* 0x000fca00078e000f */
[----:B------:R-:W2:Y:S02]  /*0e60*/  LDG.E.U8 R18, desc[UR4][R16.64+0x2] ;  /* 0x0000020410127981 */ /* 0x000ea4000c1e1100 */
[----:B--2---:R-:W-:-:S03]  /*0e70*/  IMAD.WIDE.U32 R18, R18, 0x10000, RZ ;  /* 0x0001000012127825 */ /* 0x004fc600078e00ff */
[----:B------:R-:W-:Y:S02]  /*0e80*/  LOP3.LUT R21, R18, R21, RZ, 0xfc, !PT ;  /* 0x0000001512157212 */ /* 0x000fe400078efcff */
[----:B------:R-:W-:-:S07]  /*0e90*/  LOP3.LUT R23, R19, R23, RZ, 0xfc, !PT ;  /* 0x0000001713177212 */ /* 0x000fce00078efcff */
.L_x_12:
[----:B------:R-:W-:Y:S02]  /*0ea0*/  IMAD.IADD R16, R24, 0x1, R27 ;  /* 0x0000000118107824 */ /* 0x000fe400078e021b */
[----:B------:R-:W-:-:S05]  /*0eb0*/  IMAD.MOV.U32 R17, RZ, RZ, R15 ;  /* 0x000000ffff117224 */ /* 0x000fca00078e000f */
[----:B------:R-:W2:Y:S02]  /*0ec0*/  LDG.E.U8 R18, desc[UR4][R16.64+0x1] ;  /* 0x0000010410127981 */ /* 0x000ea4000c1e1100 */
[----:B--2---:R-:W-:-:S03]  /*0ed0*/  IMAD.WIDE.U32 R18, R18, 0x100, RZ ;  /* 0x0000010012127825 */ /* 0x004fc600078e00ff */
[----:B------:R-:W-:Y:S02]  /*0ee0*/  LOP3.LUT R21, R18, R21, RZ, 0xfc, !PT ;  /* 0x0000001512157212 */ /* 0x000fe400078efcff */
[----:B------:R-:W-:-:S07]  /*0ef0*/  LOP3.LUT R18, R19, R23, RZ, 0xfc, !PT ;  /* 0x0000001713127212 */ /* 0x000fce00078efcff */
.L_x_11:
[----:B------:R-:W-:Y:S05]  /*0f00*/  BSYNC.RELIABLE B2 ;  /* 0x0000000000027941 */ /* 0x000fea0003800100 */
.L_x_7:
[----:B------:R-:W-:Y:S02]  /*0f10*/  IMAD.IADD R16, R24, 0x1, R27 ;  /* 0x0000000118107824 */ /* 0x000fe400078e021b */
[----:B------:R-:W-:-:S05]  /*0f20*/  IMAD.MOV.U32 R17, RZ, RZ, R15 ;  /* 0x000000ffff117224 */ /* 0x000fca00078e000f */
[----:B------:R-:W2:Y:S02]  /*0f30*/  LDG.E.U8 R16, desc[UR4][R16.64] ;  /* 0x0000000410107981 */ /* 0x000ea4000c1e1100 */
[----:B--2---:R-:W-:-:S07]  /*0f40*/  LOP3.LUT R20, R21, R16, RZ, 0xfc, !PT ;  /* 0x0000001015147212 */ /* 0x004fce00078efcff */
.L_x_10:
[----:B------:R-:W-:Y:S05]  /*0f50*/  BSYNC.RECONVERGENT B1 ;  /* 0x0000000000017941 */ /* 0x000fea0003800200 */
.L_x_6:
[----:B------:R-:W-:Y:S02]  /*0f60*/  IADD3 R34, P0, PT, R34, R33, RZ ;  /* 0x0000002122227210 */ /* 0x000fe40007f1e0ff */
[----:B------:R-:W-:Y:S02]  /*0f70*/  LOP3.LUT R31, R20, R31, RZ, 0x3c, !PT ;  /* 0x0000001f141f7212 */ /* 0x000fe400078e3cff */
[----:B------:R-:W-:Y:S01]  /*0f80*/  LOP3.LUT R36, R18, R29, RZ, 0x3c, !PT ;  /* 0x0000001d12247212 */ /* 0x000fe200078e3cff */
[----:B------:R-:W-:Y:S01]  /*0f90*/  IMAD.X R23, R37, 0x1, R30, P0 ;  /* 0x0000000125177824 */ /* 0x000fe200000e061e */
[----:B------:R-:W-:Y:S02]  /*0fa0*/  IADD3 R32, P0, PT, R32, R31, RZ ;  /* 0x0000001f20207210 */ /* 0x000fe40007f1e0ff */
[----:B------:R-:W-:Y:S02]  /*0fb0*/  SHF.L.W.U32.HI R19, R30, 0xd, R33 ;  /* 0x0000000d1e137819 */ /* 0x000fe40000010e21 */
[----:B------:R-:W-:-:S02]  /*0fc0*/  SHF.L.W.U32.HI R22, R36, 0x10, R31 ;  /* 0x0000001024167819 */ /* 0x000fc40000010e1f */
[----:B------:R-:W-:Y:S01]  /*0fd0*/  SHF.L.W.U32.HI R16, R33, 0xd, R30 ;  /* 0x0000000d21107819 */ /* 0x000fe20000010e1e */
[--C-:B------:R-:W-:Y:S01]  /*0fe0*/  IMAD.X R30, R35, 0x1, R36.reuse, P0 ;  /* 0x00000001231e7824 */ /* 0x100fe200000e0624 */
[----:B------:R-:W-:Y:S02]  /*0ff0*/  LOP3.LUT R19, R19, R34, RZ, 0x3c, !PT ;  /* 0x0000002213137212 */ /* 0x000fe400078e3cff */
[----:B------:R-:W-:Y:S02]  /*1000*/  SHF.L.W.U32.HI R31, R31, 0x10, R36 ;  /* 0x000000101f1f7819 */ /* 0x000fe40000010e24 */
[----:B------:R-:W-:Y:S02]  /*1010*/  LOP3.LUT R22, R22, R32, RZ, 0x3c, !PT ;  /* 0x0000002016167212 */ /* 0x000fe400078e3cff */
[----:B------:R-:W-:Y:S02]  /*1020*/  LOP3.LUT R36, R16, R23, RZ, 0x3c, !PT ;  /* 0x0000001710247212 */ /* 0x000fe400078e3cff */
[----:B------:R-:W-:-:S02]  /*1030*/  IADD3 R16, P1, PT, R32, R19, RZ ;  /* 0x0000001320107210 */ /* 0x000fc40007f3e0ff */
[----:B------:R-:W-:Y:S02]  /*1040*/  LOP3.LUT R31, R31, R30, RZ, 0x3c, !PT ;  /* 0x0000001e1f1f7212 */ /* 0x000fe400078e3cff */
[----:B------:R-:W-:Y:S01]  /*1050*/  IADD3 R23, P0, PT, R22, R23, RZ ;  /* 0x0000001716177210 */ /* 0x000fe20007f1e0ff */
[--C-:B------:R-:W-:Y:S01]  /*1060*/  IMAD.X R17, R30, 0x1, R36.reuse, P1 ;  /* 0x000000011e117824 */ /* 0x100fe200008e0624 */
[----:B------:R-:W-:Y:S02]  /*1070*/  SHF.L.W.U32.HI R29, R36, 0x11, R19 ;  /* 0x00000011241d7819 */ /* 0x000fe40000010e13 */
[----:B------:R-:W-:Y:S01]  /*1080*/  SHF.L.W.U32.HI R36, R19, 0x11, R36 ;  /* 0x0000001113247819 */ /* 0x000fe20000010e24 */
[C---:B------:R-:W-:Y:S01]  /*1090*/  IMAD.X R21, R31.reuse, 0x1, R34, P0 ;  /* 0x000000011f157824 */ /* 0x040fe200000e0622 */
[----:B------:R-:W-:Y:S02]  /*10a0*/  LOP3.LUT R34, R16, R29, RZ, 0x3c, !PT ;  /* 0x0000001d10227212 */ /* 0x000fe400078e3cff */
[----:B------:R-:W-:-:S02]  /*10b0*/  SHF.L.W.U32.HI R32, R31, 0x15, R22 ;  /* 0x000000151f207819 */ /* 0x000fc40000010e16 */
[----:B------:R-:W-:Y:S02]  /*10c0*/  SHF.L.W.U32.HI R30, R22, 0x15, R31 ;  /* 0x00000015161e7819 */ /* 0x000fe40000010e1f */
[----:B------:R-:W-:Y:S02]  /*10d0*/  LOP3.LUT R29, R17, R36, RZ, 0x3c, !PT ;  /* 0x00000024111d7212 */ /* 0x000fe400078e3cff */
[-C--:B------:R-:W-:Y:S02]  /*10e0*/  IADD3 R19, P0, PT, R34, R23.reuse, RZ ;  /* 0x0000001722137210 */ /* 0x080fe40007f1e0ff */
[----:B------:R-:W-:Y:S02]  /*10f0*/  LOP3.LUT R22, R32, R23, RZ, 0x3c, !PT ;  /* 0x0000001720167212 */ /* 0x000fe400078e3cff */
[----:B------:R-:W-:Y:S01]  /*1100*/  LOP3.LUT R31, R30, R21, RZ, 0x3c, !PT ;  /* 0x000000151e1f7212 */ /* 0x000fe200078e3cff */
[C---:B------:R-:W-:Y:S01]  /*1110*/  IMAD.X R21, R29.reuse, 0x1, R21, P0 ;  /* 0x000000011d157824 */ /* 0x040fe200000e0615 */
[----:B------:R-:W-:-:S02]  /*1120*/  SHF.L.W.U32.HI R32, R29, 0xd, R34 ;  /* 0x0000000d1d207819 */ /* 0x000fc40000010e22 */
[----:B------:R-:W-:Y:S02]  /*1130*/  SHF.L.W.U32.HI R30, R34, 0xd, R29 ;  /* 0x0000000d221e7819 */ /* 0x000fe40000010e1d */
[----:B------:R-:W-:Y:S02]  /*1140*/  IADD3 R34, P0, PT, R17, R22, RZ ;  /* 0x0000001611227210 */ /* 0x000fe40007f1e0ff */
[----:B------:R-:W-:Y:S02]  /*1150*/  SHF.L.W.U32.HI R29, R31, 0x10, R22 ;  /* 0x000000101f1d7819 */ /* 0x000fe40000010e16 */
[----:B------:R-:W-:Y:S01]  /*1160*/  LOP3.LUT R17, R32, R19, RZ, 0x3c, !PT ;  /* 0x0000001320117212 */ /* 0x000fe200078e3cff */
[--C-:B------:R-:W-:Y:S01]  /*1170*/  IMAD.X R32, R16, 0x1, R31.reuse, P0 ;  /* 0x0000000110207824 */ /* 0x100fe200000e061f */
[----:B------:R-:W-:Y:S02]  /*1180*/  SHF.L.W.U32.HI R23, R22, 0x10, R31 ;  /* 0x0000001016177819 */ /* 0x000fe40000010e1f */
[----:B------:R-:W-:-:S02]  /*1190*/  LOP3.LUT R22, R29, R34, RZ, 0x3c, !PT ;  /* 0x000000221d167212 */ /* 0x000fc400078e3cff */
[-C--:B------:R-:W-:Y:S02]  /*11a0*/  LOP3.LUT R36, R30, R21.reuse, RZ, 0x3c, !PT ;  /* 0x000000151e247212 */ /* 0x080fe400078e3cff */
[----:B------:R-:W-:Y:S02]  /*11b0*/  LOP3.LUT R33, R23, R32, RZ, 0x3c, !PT ;  /* 0x0000002017217212 */ /* 0x000fe400078e3cff */
[----:B------:R-:W-:Y:S02]  /*11c0*/  IADD3 R29, P0, PT, R22, R21, RZ ;  /* 0x00000015161d7210 */ /* 0x000fe40007f1e0ff */
[----:B------:R-:W-:Y:S02]  /*11d0*/  IADD3 R16, P1, PT, R34, R17, RZ ;  /* 0x0000001122107210 */ /* 0x000fe40007f3e0ff */
[----:B------:R-:W-:Y:S01]  /*11e0*/  SHF.L.W.U32.HI R23, R36, 0x11, R17 ;  /* 0x0000001124177819 */ /* 0x000fe20000010e11 */
[----:B------:R-:W-:Y:S01]  /*11f0*/  IMAD.X R31, R33, 0x1, R19, P0 ;  /* 0x00000001211f7824 */ /* 0x000fe200000e0613 */
[--C-:B------:R-:W-:Y:S01]  /*1200*/  SHF.L.W.U32.HI R30, R17, 0x11, R36.reuse ;  /* 0x00000011111e7819 */ /* 0x100fe20000010e24 */
[----:B------:R-:W-:Y:S01]  /*1210*/  IMAD.X R21, R32, 0x1, R36, P1 ;  /* 0x0000000120157824 */ /* 0x000fe200008e0624 */
[----:B------:R-:W-:-:S02]  /*1220*/  SHF.L.W.U32.HI R17, R33, 0x15, R22 ;  /* 0x0000001521117819 */ /* 0x000fc40000010e16 */
[----:B------:R-:W-:Y:S02]  /*1230*/  LOP3.LUT R19, R29, R20, RZ, 0x3c, !PT ;  /* 0x000000141d137212 */ /* 0x000fe400078e3cff */
[----:B------:R-:W-:Y:S02]  /*1240*/  LOP3.LUT R32, R16, R23, RZ, 0x3c, !PT ;  /* 0x0000001710207212 */ /* 0x000fe400078e3cff */
[----:B------:R-:W-:Y:S02]  /*1250*/  SHF.L.W.U32.HI R22, R22, 0x15, R33 ;  /* 0x0000001516167819 */ /* 0x000fe40000010e21 */
[----:B------:R-:W-:Y:S02]  /*1260*/  LOP3.LUT R17, R17, R29, RZ, 0x3c, !PT ;  /* 0x0000001d11117212 */ /* 0x000fe400078e3cff */
[----:B------:R-:W-:Y:S02]  /*1270*/  LOP3.LUT R29, R31, R18, RZ, 0x3c, !PT ;  /* 0x000000121f1d7212 */ /* 0x000fe400078e3cff */
[----:B------:R-:W-:-:S02]  /*1280*/  LOP3.LUT R23, R21, R30, RZ, 0x3c, !PT ;  /* 0x0000001e15177212 */ /* 0x000fc400078e3cff */
[----:B------:R-:W-:Y:S02]  /*1290*/  IADD3 R18, P0, PT, R19, R32, RZ ;  /* 0x0000002013127210 */ /* 0x000fe40007f1e0ff */
[----:B------:R-:W-:Y:S02]  /*12a0*/  LOP3.LUT R20, R22, R31, RZ, 0x3c, !PT ;  /* 0x0000001f16147212 */ /* 0x000fe400078e3cff */
[----:B------:R-:W-:Y:S01]  /*12b0*/  LOP3.LUT R22, R21, 0xff, RZ, 0x3c, !PT ;  /* 0x000000ff15167812 */ /* 0x000fe200078e3cff */
[--C-:B------:R-:W-:Y:S01]  /*12c0*/  IMAD.X R29, R29, 0x1, R23.reuse, P0 ;  /* 0x000000011d1d7824 */ /* 0x100fe200000e0617 */
[----:B------:R-:W-:Y:S02]  /*12d0*/  SHF.L.W.U32.HI R19, R23, 0xd, R32 ;  /* 0x0000000d17137819 */ /* 0x000fe40000010e20 */
[----:B------:R-:W-:Y:S02]  /*12e0*/  SHF.L.W.U32.HI R21, R32, 0xd, R23 ;  /* 0x0000000d20157819 */ /* 0x000fe40000010e17 */
[----:B------:R-:W-:-:S02]  /*12f0*/  IADD3 R23, P0, PT, R22, R17, RZ ;  /* 0x0000001116177210 */ /* 0x000fc40007f1e0ff */
[----:B------:R-:W-:Y:S02]  /*1300*/  SHF.L.W.U32.HI R22, R20, 0x10, R17 ;  /* 0x0000001014167819 */ /* 0x000fe40000010e11 */
[--C-:B------:R-:W-:Y:S01]  /*1310*/  SHF.L.W.U32.HI R17, R17, 0x10, R20.reuse ;  /* 0x0000001011117819 */ /* 0x100fe20000010e14 */
[----:B------:R-:W-:Y:S01]  /*1320*/  IMAD.X R20, R16, 0x1, R20, P0 ;  /* 0x0000000110147824 */ /* 0x000fe200000e0614 */
[----:B------:R-:W-:Y:S02]  /*1330*/  LOP3.LUT R19, R19, R18, RZ, 0x3c, !PT ;  /* 0x0000001213137212 */ /* 0x000fe400078e3cff */
        /* <DEDUP_REMOVED lines=9> */
[----:B------:R-:W-:Y:S02]  /*13d0*/  SHF.L.W.U32.HI R18, R31, 0x15, R22 ;  /* 0x000000151f127819 */ /* 0x000fe40000010e16 */
[----:B------:R-:W-:-:S02]  /*13e0*/  LOP3.LUT R21, R16, R21, RZ, 0x3c, !PT ;  /* 0x0000001510157212 */ /* 0x000fc400078e3cff */
[----:B------:R-:W-:Y:S02]  /*13f0*/  SHF.L.W.U32.HI R19, R22, 0x15, R31 ;  /* 0x0000001516137819 */ /* 0x000fe40000010e1f */
[-C--:B------:R-:W-:Y:S02]  /*1400*/  LOP3.LUT R30, R18, R23.reuse, RZ, 0x3c, !PT ;  /* 0x00000017121e7212 */ /* 0x080fe400078e3cff */
[----:B------:R-:W-:Y:S02]  /*1410*/  LOP3.LUT R22, R17, R20, RZ, 0x3c, !PT ;  /* 0x0000001411167212 */ /* 0x000fe400078e3cff */
[----:B------:R-:W-:Y:S02]  /*1420*/  IADD3 R18, P0, PT, R21, R23, RZ ;  /* 0x0000001715127210 */ /* 0x000fe40007f1e0ff */
[----:B------:R-:W-:Y:S02]  /*1430*/  LOP3.LUT R23, R19, R29, RZ, 0x3c, !PT ;  /* 0x0000001d13177212 */ /* 0x000fe400078e3cff */
[C---:B------:R-:W-:Y:S01]  /*1440*/  SHF.L.W.U32.HI R19, R22.reuse, 0xd, R21 ;  /* 0x0000000d16137819 */ /* 0x040fe20000010e15 */
[----:B------:R-:W-:Y:S01]  /*1450*/  IMAD.X R29, R22, 0x1, R29, P0 ;  /* 0x00000001161d7824 */ /* 0x000fe200000e061d */
[----:B------:R-:W-:-:S02]  /*1460*/  SHF.L.W.U32.HI R20, R21, 0xd, R22 ;  /* 0x0000000d15147819 */ /* 0x000fc40000010e16 */
[----:B------:R-:W-:Y:S02]  /*1470*/  IADD3 R22, P0, PT, R17, R30, RZ ;  /* 0x0000001e11167210 */ /* 0x000fe40007f1e0ff */
[----:B------:R-:W-:Y:S02]  /*1480*/  SHF.L.W.U32.HI R21, R23, 0x10, R30 ;  /* 0x0000001017157819 */ /* 0x000fe40000010e1e */
[--C-:B------:R-:W-:Y:S01]  /*1490*/  SHF.L.W.U32.HI R17, R30, 0x10, R23.reuse ;  /* 0x000000101e117819 */ /* 0x100fe20000010e17 */
[----:B------:R-:W-:Y:S01]  /*14a0*/  IMAD.X R32, R16, 0x1, R23, P0 ;  /* 0x0000000110207824 */ /* 0x000fe200000e0617 */
[----:B------:R-:W-:Y:S02]  /*14b0*/  LOP3.LUT R23, R21, R22, RZ, 0x3c, !PT ;  /* 0x0000001615177212 */ /* 0x000fe400078e3cff */
[----:B------:R-:W-:Y:S02]  /*14c0*/  LOP3.LUT R19, R19, R18, RZ, 0x3c, !PT ;  /* 0x0000001213137212 */ /* 0x000fe400078e3cff */
[----:B------:R-:W-:-:S02]  /*14d0*/  LOP3.LUT R20, R20, R29, RZ, 0x3c, !PT ;  /* 0x0000001d14147212 */ /* 0x000fc400078e3cff */
[----:B------:R-:W-:Y:S02]  /*14e0*/  LOP3.LUT R30, R17, R32, RZ, 0x3c, !PT ;  /* 0x00000020111e7212 */ /* 0x000fe400078e3cff */
[----:B------:R-:W-:Y:S02]  /*14f0*/  IADD3 R29, P0, PT, R23, R29, RZ ;  /* 0x0000001d171d7210 */ /* 0x000fe40007f1e0ff */
[----:B------:R-:W-:Y:S02]  /*1500*/  IADD3 R16, P1, PT, R22, R19, RZ ;  /* 0x0000001316107210 */ /* 0x000fe40007f3e0ff */
[----:B------:R-:W-:Y:S01]  /*1510*/  SHF.L.W.U32.HI R21, R20, 0x11, R19 ;  /* 0x0000001114157819 */ /* 0x000fe20000010e13 */
[C---:B------:R-:W-:Y:S01]  /*1520*/  IMAD.X R34, R30.reuse, 0x1, R18, P0 ;  /* 0x000000011e227824 */ /* 0x040fe200000e0612 */
[----:B------:R-:W-:Y:S01]  /*1530*/  SHF.L.W.U32.HI R18, R30, 0x15, R23 ;  /* 0x000000151e127819 */ /* 0x000fe20000010e17 */
[--C-:B------:R-:W-:Y:S01]  /*1540*/  IMAD.X R17, R32, 0x1, R20.reuse, P1 ;  /* 0x0000000120117824 */ /* 0x100fe200008e0614 */
[----:B------:R-:W-:-:S02]  /*1550*/  SHF.L.W.U32.HI R20, R19, 0x11, R20 ;  /* 0x0000001113147819 */ /* 0x000fc40000010e14 */
[----:B------:R-:W-:Y:S02]  /*1560*/  LOP3.LUT R22, R16, R21, RZ, 0x3c, !PT ;  /* 0x0000001510167212 */ /* 0x000fe400078e3cff */
[----:B------:R-:W-:Y:S02]  /*1570*/  SHF.L.W.U32.HI R19, R23, 0x15, R30 ;  /* 0x0000001517137819 */ /* 0x000fe40000010e1e */
[-C--:B------:R-:W-:Y:S02]  /*1580*/  LOP3.LUT R30, R18, R29.reuse, RZ, 0x3c, !PT ;  /* 0x0000001d121e7212 */ /* 0x080fe400078e3cff */
[----:B------:R-:W-:Y:S02]  /*1590*/  LOP3.LUT R23, R17, R20, RZ, 0x3c, !PT ;  /* 0x0000001411177212 */ /* 0x000fe400078e3cff */
[----:B------:R-:W-:Y:S02]  /*15a0*/  IADD3 R18, P0, PT, R22, R29, RZ ;  /* 0x0000001d16127210 */ /* 0x000fe40007f1e0ff */
[----:B------:R-:W-:-:S02]  /*15b0*/  LOP3.LUT R29, R19, R34, RZ, 0x3c, !PT ;  /* 0x00000022131d7212 */ /* 0x000fc400078e3cff */
[----:B------:R-:W-:Y:S01]  /*15c0*/  SHF.L.W.U32.HI R21, R22, 0xd, R23 ;  /* 0x0000000d16157819 */ /* 0x000fe20000010e17 */
[C---:B------:R-:W-:Y:S01]  /*15d0*/  IMAD.X R34, R23.reuse, 0x1, R34, P0 ;  /* 0x0000000117227824 */ /* 0x040fe200000e0622 */
[----:B------:R-:W-:Y:S02]  /*15e0*/  SHF.L.W.U32.HI R19, R23, 0xd, R22 ;  /* 0x0000000d17137819 */ /* 0x000fe40000010e16 */
[----:B------:R-:W-:Y:S02]  /*15f0*/  IADD3 R23, P0, PT, R17, R30, RZ ;  /* 0x0000001e11177210 */ /* 0x000fe40007f1e0ff */
[----:B------:R-:W-:Y:S02]  /*1600*/  SHF.L.W.U32.HI R22, R29, 0x10, R30 ;  /* 0x000000101d167819 */ /* 0x000fe40000010e1e */
[----:B------:R-:W-:Y:S02]  /*1610*/  LOP3.LUT R20, R19, R18, RZ, 0x3c, !PT ;  /* 0x0000001213147212 */ /* 0x000fe400078e3cff */
[--C-:B------:R-:W-:Y:S01]  /*1620*/  SHF.L.W.U32.HI R17, R30, 0x10, R29.reuse ;  /* 0x000000101e117819 */ /* 0x100fe20000010e1d */
[----:B------:R-:W-:Y:S01]  /*1630*/  IMAD.X R30, R16, 0x1, R29, P0 ;  /* 0x00000001101e7824 */ /* 0x000fe200000e061d */
[----:B------:R-:W-:-:S02]  /*1640*/  LOP3.LUT R19, R22, R23, RZ, 0x3c, !PT ;  /* 0x0000001716137212 */ /* 0x000fc400078e3cff */
[----:B------:R-:W-:Y:S02]  /*1650*/  LOP3.LUT R29, R21, R34, RZ, 0x3c, !PT ;  /* 0x00000022151d7212 */ /* 0x000fe400078e3cff */
[----:B------:R-:W-:Y:S02]  /*1660*/  IADD3 R16, P1, PT, R23, R20, RZ ;  /* 0x0000001417107210 */ /* 0x000fe40007f3e0ff */
[----:B------:R-:W-:Y:S02]  /*1670*/  LOP3.LUT R32, R17, R30, RZ, 0x3c, !PT ;  /* 0x0000001e11207212 */ /* 0x000fe400078e3cff */
[----:B------:R-:W-:Y:S01]  /*1680*/  IADD3 R23, P0, PT, R19, R34, RZ ;  /* 0x0000002213177210 */ /* 0x000fe20007f1e0ff */
[--C-:B------:R-:W-:Y:S01]  /*1690*/  IMAD.X R17, R30, 0x1, R29.reuse, P1 ;  /* 0x000000011e117824 */ /* 0x100fe200008e061d */
[----:B------:R-:W-:Y:S02]  /*16a0*/  SHF.L.W.U32.HI R21, R29, 0x11, R20 ;  /* 0x000000111d157819 */ /* 0x000fe40000010e14 */
[----:B------:R-:W-:Y:S01]  /*16b0*/  SHF.L.W.U32.HI R20, R20, 0x11, R29 ;  /* 0x0000001114147819 */ /* 0x000fe20000010e1d */
[----:B------:R-:W-:Y:S01]  /*16c0*/  IMAD.X R30, R32, 0x1, R18, P0 ;  /* 0x00000001201e7824 */ /* 0x000fe200000e0612 */
[----:B------:R-:W-:-:S02]  /*16d0*/  LOP3.LUT R22, R16, R21, RZ, 0x3c, !PT ;  /* 0x0000001510167212 */ /* 0x000fc400078e3cff */
[----:B------:R-:W-:Y:S02]  /*16e0*/  SHF.L.W.U32.HI R18, R32, 0x15, R19 ;  /* 0x0000001520127819 */ /* 0x000fe40000010e13 */
[----:B------:R-:W-:Y:S02]  /*16f0*/  LOP3.LUT R29, R17, R20, RZ, 0x3c, !PT ;  /* 0x00000014111d7212 */ /* 0x000fe400078e3cff */
[-C--:B------:R-:W-:Y:S02]  /*1700*/  IADD3 R21, P0, PT, R22, R23.reuse, RZ ;  /* 0x0000001716157210 */ /* 0x080fe40007f1e0ff */
[----:B------:R-:W-:Y:S02]  /*1710*/  SHF.L.W.U32.HI R19, R19, 0x15, R32 ;  /* 0x0000001513137819 */ /* 0x000fe40000010e20 */
[----:B------:R-:W-:Y:S02]  /*1720*/  LOP3.LUT R32, R18, R23, RZ, 0x3c, !PT ;  /* 0x0000001712207212 */ /* 0x000fe400078e3cff */
[----:B------:R-:W-:-:S02]  /*1730*/  SHF.L.W.U32.HI R20, R29, 0xd, R22 ;  /* 0x0000000d1d147819 */ /* 0x000fc40000010e16 */
[----:B------:R-:W-:Y:S01]  /*1740*/  SHF.L.W.U32.HI R18, R22, 0xd, R29 ;  /* 0x0000000d16127819 */ /* 0x000fe20000010e1d */
[----:B------:R-:W-:Y:S01]  /*1750*/  IMAD.X R29, R29, 0x1, R30, P0 ;  /* 0x000000011d1d7824 */ /* 0x000fe200000e061e */
[----:B------:R-:W-:Y:S02]  /*1760*/  LOP3.LUT R23, R19, R30, RZ, 0x3c, !PT ;  /* 0x0000001e13177212 */ /* 0x000fe400078e3cff */
[----:B------:R-:W-:Y:S02]  /*1770*/  IADD3 R19, P0, PT, R17, R32, RZ ;  /* 0x0000002011137210 */ /* 0x000fe40007f1e0ff */
[----:B------:R-:W-:Y:S02]  /*1780*/  LOP3.LUT R30, R20, R21, RZ, 0x3c, !PT ;  /* 0x00000015141e7212 */ /* 0x000fe400078e3cff */
[----:B------:R-:W-:Y:S01]  /*1790*/  LOP3.LUT R29, R18, R29, RZ, 0x3c, !PT ;  /* 0x0000001d121d7212 */ /* 0x000fe200078e3cff */
[--C-:B------:R-:W-:Y:S01]  /*17a0*/  IMAD.X R22, R16, 0x1, R23.reuse, P0 ;  /* 0x0000000110167824 */ /* 0x100fe200000e0617 */
[----:B------:R-:W-:-:S02]  /*17b0*/  SHF.L.W.U32.HI R17, R32, 0x10, R23 ;  /* 0x0000001020117819 */ /* 0x000fc40000010e17 */
[----:B------:R-:W-:Y:S02]  /*17c0*/  SHF.L.W.U32.HI R18, R23, 0x10, R32 ;  /* 0x0000001017127819 */ /* 0x000fe40000010e20 */
[----:B------:R-:W-:Y:S02]  /*17d0*/  IADD3 R20, P0, PT, R19, R30, RZ ;  /* 0x0000001e13147210 */ /* 0x000fe40007f1e0ff */
[----:B------:R-:W-:Y:S02]  /*17e0*/  LOP3.LUT R16, R18, R19, RZ, 0x3c, !PT ;  /* 0x0000001312107212 */ /* 0x000fe400078e3cff */
[----:B------:R-:W-:Y:S01]  /*17f0*/  LOP3.LUT R23, R17, R22, RZ, 0x3c, !PT ;  /* 0x0000001611177212 */ /* 0x000fe200078e3cff */
[--C-:B------:R-:W-:Y:S01]  /*1800*/  IMAD.X R21, R22, 0x1, R29.reuse, P0 ;  /* 0x0000000116157824 */ /* 0x100fe200000e061d */
[----:B------:R-:W-:Y:S02]  /*1810*/  SHF.L.W.U32.HI R19, R30, 0x11, R29 ;  /* 0x000000111e137819 */ /* 0x000fe40000010e1d */
[----:B------:R-:W-:-:S02]  /*1820*/  SHF.L.W.U32.HI R17, R23, 0x15, R16 ;  /* 0x0000001517117819 */ /* 0x000fc40000010e10 */
[----:B------:R-:W-:Y:S02]  /*1830*/  SHF.L.W.U32.HI R18, R29, 0x11, R30 ;  /* 0x000000111d127819 */ /* 0x000fe40000010e1e */
[----:B------:R-:W-:Y:S02]  /*1840*/  SHF.L.W.U32.HI R16, R16, 0x15, R23 ;  /* 0x0000001510107819 */ /* 0x000fe40000010e17 */
[----:B------:R-:W-:Y:S02]  /*1850*/  LOP3.LUT R17, R17, R18, R21, 0x96, !PT ;  /* 0x0000001211117212 */ /* 0x000fe400078e9615 */
[----:B------:R-:W-:Y:S02]  /*1860*/  LOP3.LUT R16, R16, R19, R20, 0x96, !PT ;  /* 0x0000001310107212 */ /* 0x000fe400078e9614 */
[----:B------:R-:W-:Y:S02]  /*1870*/  LOP3.LUT R23, R17, R20, RZ, 0x3c, !PT ;  /* 0x0000001411177212 */ /* 0x000fe400078e3cff */
[----:B------:R-:W-:-:S02]  /*1880*/  LOP3.LUT R22, R16, R21, RZ, 0x3c, !PT ;  /* 0x0000001510167212 */ /* 0x000fc400078e3cff */
[----:B------:R-:W-:-:S07]  /*1890*/  MOV R30, 0x18b0 ;  /* 0x000018b0001e7802 */ /* 0x000fce0000000f00 */
[----:B------:R-:W-:Y:S05]  /*18a0*/  CALL.REL.NOINC `($__internal_0_$__cuda_sm20_rem_u64) ;  /* 0x0000000000a47944 */ /* 0x000fea0003c00000 */
[----:B------:R-:W0:Y:S01]  /*18b0*/  LDCU.64 UR8, c[0x0][0x380] ;  /* 0x00007000ff0877ac */ /* 0x000e220008000a00 */
[--C-:B------:R-:W-:Y:S02]  /*18c0*/  SHF.R.U64 R17, R19, 0x3, R16.reuse ;  /* 0x0000000313117819 */ /* 0x100fe40000001210 */
[----:B------:R-:W-:Y:S02]  /*18d0*/  SHF.R.U32.HI R18, RZ, 0x3, R16 ;  /* 0x00000003ff127819 */ /* 0x000fe40000011610 */
[----:B------:R-:W-:Y:S02]  /*18e0*/  LOP3.LUT R16, R17, 0xfffffffc, RZ, 0xc0, !PT ;  /* 0xfffffffc11107812 */ /* 0x000fe400078ec0ff */
[----:B------:R-:W-:Y:S02]  /*18f0*/  LOP3.LUT R17, R18, 0x1fffffff, RZ, 0xc0, !PT ;  /* 0x1fffffff12117812 */ /* 0x000fe400078ec0ff */
[----:B0-----:R-:W-:-:S04]  /*1900*/  IADD3 R16, P0, PT, R16, UR8, RZ ;  /* 0x0000000810107c10 */ /* 0x001fc8000ff1e0ff */
[----:B------:R-:W-:-:S05]  /*1910*/  IADD3.X R17, PT, PT, R17, UR9, RZ, P0, !PT ;  /* 0x0000000911117c10 */ /* 0x000fca00087fe4ff */
[----:B------:R-:W2:Y:S02]  /*1920*/  LDG.E R16, desc[UR4][R16.64] ;  /* 0x0000000410107981 */ /* 0x000ea4000c1e1900 */
[----:B--2---:R-:W-:Y:S01]  /*1930*/  SHF.R.W.U32.HI R18, RZ, R19, R16 ;  /* 0x00000013ff127219 */ /* 0x004fe20000011e10 */
[----:B------:R-:W-:-:S03]  /*1940*/  IMAD.MOV.U32 R19, RZ, RZ, RZ ;  /* 0x000000ffff137224 */ /* 0x000fc600078e00ff */
[----:B------:R-:W-:-:S04]  /*1950*/  LOP3.LUT R18, R18, 0x1, RZ, 0xc0, !PT ;  /* 0x0000000112127812 */ /* 0x000fc800078ec0ff */
[----:B------:R-:W-:-:S13]  /*1960*/  ISETP.NE.U32.AND P0, PT, R18, 0x1, PT ;  /* 0x000000011200780c */ /* 0x000fda0003f05070 */
[----:B------:R-:W-:Y:S05]  /*1970*/  @P0 BRA `(.L_x_19) ;  /* 0x0000000000540947 */ /* 0x000fea0003800000 */
[C-C-:B------:R-:W-:Y:S01]  /*1980*/  SHF.R.U64 R17, R23.reuse, 0x10, R22.reuse ;  /* 0x0000001017117819 */ /* 0x140fe20000001216 */
[----:B------:R-:W-:Y:S01]  /*1990*/  VIADD R2, R2, 0x1 ;  /* 0x0000000102027836 */ /* 0x000fe20000000000 */
[--C-:B------:R-:W-:Y:S02]  /*19a0*/  SHF.R.U64 R16, R23, 0x8, R22.reuse ;  /* 0x0000000817107819 */ /* 0x100fe40000001216 */
[----:B------:R-:W-:Y:S02]  /*19b0*/  LOP3.LUT R4, R4, R17, RZ, 0x3c, !PT ;  /* 0x0000001104047212 */ /* 0x000fe400078e3cff */
[----:B------:R-:W-:Y:S02]  /*19c0*/  SHF.R.U32.HI R17, RZ, 0x18, R22 ;  /* 0x00000018ff117819 */ /* 0x000fe40000011616 */
[----:B------:R-:W-:Y:S02]  /*19d0*/  LOP3.LUT R3, R3, R16, RZ, 0x3c, !PT ;  /* 0x0000001003037212 */ /* 0x000fe400078e3cff */
[----:B------:R-:W-:-:S02]  /*19e0*/  LOP3.LUT R9, R9, R17, RZ, 0x3c, !PT ;  /* 0x0000001109097212 */ /* 0x000fc400078e3cff */
[----:B------:R-:W-:Y:S02]  /*19f0*/  LOP3.LUT R10, R10, R17, RZ, 0x3c, !PT ;  /* 0x000000110a0a7212 */ /* 0x000fe400078e3cff */
[----:B------:R-:W-:Y:S02]  /*1a00*/  LOP3.LUT R17, R2, 0xff, RZ, 0xc0, !PT ;  /* 0x000000ff02117812 */ /* 0x000fe400078ec0ff */
[--C-:B------:R-:W-:Y:S02]  /*1a10*/  SHF.R.U64 R18, R23, 0x18, R22.reuse ;  /* 0x0000001817127819 */ /* 0x100fe40000001216 */
[----:B------:R-:W-:Y:S02]  /*1a20*/  ISETP.GE.U32.AND P0, PT, R17, UR6, PT ;  /* 0x0000000611007c0c */ /* 0x000fe4000bf06070 */
[----:B------:R-:W-:Y:S02]  /*1a30*/  LOP3.LUT R6, R6, R22, RZ, 0x3c, !PT ;  /* 0x0000001606067212 */ /* 0x000fe400078e3cff */
[----:B------:R-:W-:-:S02]  /*1a40*/  SHF.R.U32.HI R16, RZ, 0x8, R22 ;  /* 0x00000008ff107819 */ /* 0x000fc40000011616 */
[----:B------:R-:W-:Y:S02]  /*1a50*/  SHF.R.U32.HI R22, RZ, 0x10, R22 ;  /* 0x00000010ff167819 */ /* 0x000fe40000011616 */
[----:B------:R-:W-:Y:S02]  /*1a60*/  LOP3.LUT R0, R0, R23, RZ, 0x3c, !PT ;  /* 0x0000001700007212 */ /* 0x000fe400078e3cff */
[----:B------:R-:W-:Y:S02]  /*1a70*/  LOP3.LUT R5, R5, R18, RZ, 0x3c, !PT ;  /* 0x0000001205057212 */ /* 0x000fe400078e3cff */
[----:B------:R-:W-:Y:S02]  /*1a80*/  LOP3.LUT R7, R7, R16, RZ, 0x3c, !PT ;  /* 0x0000001007077212 */ /* 0x000fe400078e3cff */
[-C--:B------:R-:W-:Y:S02]  /*1a90*/  LOP3.LUT R8, R8, R22.reuse, RZ, 0x3c, !PT ;  /* 0x0000001608087212 */ /* 0x080fe400078e3cff */
[----:B------:R-:W-:Y:S01]  /*1aa0*/  LOP3.LUT R11, R11, R22, RZ, 0x3c, !PT ;  /* 0x000000160b0b7212 */ /* 0x000fe200078e3cff */
[----:B------:R-:W-:Y:S06]  /*1ab0*/  @!P0 BRA `(.L_x_20) ;  /* 0xffffffe800448947 */ /* 0x000fec000383ffff */
[----:B------:R-:W-:-:S07]  /*1ac0*/  IMAD.MOV.U32 R19, RZ, RZ, 0x1 ;  /* 0x00000001ff137424 */ /* 0x000fce00078e00ff */
.L_x_19:
[----:B------:R-:W-:Y:S05]  /*1ad0*/  BSYNC.RECONVERGENT B0 ;  /* 0x0000000000007941 */ /* 0x000fea0003800200 */
.L_x_2:
[----:B------:R-:W1:Y:S01]  /*1ae0*/  LDCU.64 UR8, c[0x0][0x398] ;  /* 0x00007300ff0877ac */ /* 0x000e620008000a00 */
[----:B0-----:R-:W-:Y:S02]  /*1af0*/  SHF.R.S32.HI R3, RZ, 0x1f, R28 ;  /* 0x0000001fff037819 */ /* 0x001fe4000001141c */
[----:B-1----:R-:W-:-:S04]  /*1b00*/  LEA R2, P0, R28, UR8, 0x2 ;  /* 0x000000081c027c11 */ /* 0x002fc8000f8010ff */
[----:B------:R-:W-:-:S05]  /*1b10*/  LEA.HI.X R3, R28, UR9, R3, 0x2, P0 ;  /* 0x000000091c037c11 */ /* 0x000fca00080f1403 */
[----:B------:R-:W-:Y:S01]  /*1b20*/  STG.E desc[UR4][R2.64], R19 ;  /* 0x0000001302007986 */ /* 0x000fe2000c101904 */
[----:B------:R-:W-:Y:S05]  /*1b30*/  EXIT ;  /* 0x000000000000794d */ /* 0x000fea0003800000 */
        .weak           $__internal_0_$__cuda_sm20_rem_u64
        .type           $__internal_0_$__cuda_sm20_rem_u64,@function
        .size           $__internal_0_$__cuda_sm20_rem_u64,(.L_x_42 - $__internal_0_$__cuda_sm20_rem_u64)
$__internal_0_$__cuda_sm20_rem_u64:
[----:B------:R-:W0:Y:S01]  /*1b40*/  LDCU.64 UR8, c[0x0][0x3a8] ;  /* 0x00007500ff0877ac */ /* 0x000e220008000a00 */
[----:B------:R-:W1:Y:S01]  /*1b50*/  LDC.64 R16, c[0x0][0x3a8] ;  /* 0x0000ea00ff107b82 */ /* 0x000e620000000a00 */
[----:B0-----:R-:W0:Y:S08]  /*1b60*/  I2F.U64.RP R29, UR8 ;  /* 0x00000008001d7d12 */ /* 0x001e300008309000 */
[----:B0-----:R-:W0:Y:S02]  /*1b70*/  MUFU.RCP R29, R29 ;  /* 0x0000001d001d7308 */ /* 0x001e240000001000 */
[----:B0-----:R-:W-:-:S06]  /*1b80*/  VIADD R20, R29, 0x1ffffffe ;  /* 0x1ffffffe1d147836 */ /* 0x001fcc0000000000 */
[----:B------:R-:W1:Y:S02]  /*1b90*/  F2I.U64.TRUNC R20, R20 ;  /* 0x0000001400147311 */ /* 0x000e64000020d800 */
[----:B-1----:R-:W-:-:S04]  /*1ba0*/  IMAD.WIDE.U32 R18, R20, R16, RZ ;  /* 0x0000001014127225 */ /* 0x002fc800078e00ff */
[----:B------:R-:W-:Y:S01]  /*1bb0*/  IMAD R19, R20, R17, R19 ;  /* 0x0000001114137224 */ /* 0x000fe200078e0213 */
[----:B------:R-:W-:-:S03]  /*1bc0*/  IADD3 R31, P0, PT, RZ, -R18, RZ ;  /* 0x80000012ff1f7210 */ /* 0x000fc60007f1e0ff */
[----:B------:R-:W-:Y:S02]  /*1bd0*/  IMAD R19, R21, R16, R19 ;  /* 0x0000001015137224 */ /* 0x000fe400078e0213 */
[----:B------:R-:W-:-:S04]  /*1be0*/  IMAD.HI.U32 R18, R20, R31, RZ ;  /* 0x0000001f14127227 */ /* 0x000fc800078e00ff */
[----:B------:R-:W-:Y:S02]  /*1bf0*/  IMAD.X R33, RZ, RZ, ~R19, P0 ;  /* 0x000000ffff217224 */ /* 0x000fe400000e0e13 */
[----:B------:R-:W-:Y:S02]  /*1c00*/  IMAD.MOV.U32 R19, RZ, RZ, R20 ;  /* 0x000000ffff137224 */ /* 0x000fe400078e0014 */
[-C--:B------:R-:W-:Y:S02]  /*1c10*/  IMAD R35, R21, R33.reuse, RZ ;  /* 0x0000002115237224 */ /* 0x080fe400078e02ff */
[----:B------:R-:W-:-:S04]  /*1c20*/  IMAD.WIDE.U32 R18, P0, R20, R33, R18 ;  /* 0x0000002114127225 */ /* 0x000fc80007800012 */
[----:B------:R-:W-:-:S04]  /*1c30*/  IMAD.HI.U32 R29, R21, R33, RZ ;  /* 0x00000021151d7227 */ /* 0x000fc800078e00ff */
[----:B------:R-:W-:-:S04]  /*1c40*/  IMAD.HI.U32 R18, P1, R21, R31, R18 ;  /* 0x0000001f15127227 */ /* 0x000fc80007820012 */
[----:B------:R-:W-:Y:S01]  /*1c50*/  IMAD.X R29, R29, 0x1, R21, P0 ;  /* 0x000000011d1d7824 */ /* 0x000fe200000e0615 */
[----:B------:R-:W-:-:S04]  /*1c60*/  IADD3 R19, P2, PT, R35, R18, RZ ;  /* 0x0000001223137210 */ /* 0x000fc80007f5e0ff */
[----:B------:R-:W-:Y:S01]  /*1c70*/  IADD3.X R29, PT, PT, RZ, RZ, R29, P2, P1 ;  /* 0x000000ffff1d7210 */ /* 0x000fe200017e241d */
[----:B------:R-:W-:-:S04]  /*1c80*/  IMAD.WIDE.U32 R20, R19, R16, RZ ;  /* 0x0000001013147225 */ /* 0x000fc800078e00ff */
[----:B------:R-:W-:Y:S01]  /*1c90*/  IMAD R18, R19, R17, R21 ;  /* 0x0000001113127224 */ /* 0x000fe200078e0215 */
[----:B------:R-:W-:-:S03]  /*1ca0*/  IADD3 R21, P0, PT, RZ, -R20, RZ ;  /* 0x80000014ff157210 */ /* 0x000fc60007f1e0ff */
[----:B------:R-:W-:Y:S02]  /*1cb0*/  IMAD R20, R29, R16, R18 ;  /* 0x000000101d147224 */ /* 0x000fe400078e0212 */
[----:B------:R-:W-:-:S04]  /*1cc0*/  IMAD.HI.U32 R18, R19, R21, RZ ;  /* 0x0000001513127227 */ /* 0x000fc800078e00ff */
[----:B------:R-:W-:-:S04]  /*1cd0*/  IMAD.X R20, RZ, RZ, ~R20, P0 ;  /* 0x000000ffff147224 */ /* 0x000fc800000e0e14 */
[----:B------:R-:W-:-:S04]  /*1ce0*/  IMAD.WIDE.U32 R18, P0, R19, R20, R18 ;  /* 0x0000001413127225 */ /* 0x000fc80007800012 */
[C---:B------:R-:W-:Y:S02]  /*1cf0*/  IMAD R31, R29.reuse, R20, RZ ;  /* 0x000000141d1f7224 */ /* 0x040fe400078e02ff */
[----:B------:R-:W-:-:S04]  /*1d00*/  IMAD.HI.U32 R18, P1, R29, R21, R18 ;  /* 0x000000151d127227 */ /* 0x000fc80007820012 */
[----:B------:R-:W-:Y:S01]  /*1d10*/  IMAD.HI.U32 R20, R29, R20, RZ ;  /* 0x000000141d147227 */ /* 0x000fe200078e00ff */
[----:B------:R-:W-:-:S03]  /*1d20*/  IADD3 R21, P2, PT, R31, R18, RZ ;  /* 0x000000121f157210 */ /* 0x000fc60007f5e0ff */
[----:B------:R-:W-:Y:S02]  /*1d30*/  IMAD.X R29, R20, 0x1, R29, P0 ;  /* 0x00000001141d7824 */ /* 0x000fe400000e061d */
[----:B------:R-:W-:-:S03]  /*1d40*/  IMAD.HI.U32 R18, R21, R23, RZ ;  /* 0x0000001715127227 */ /* 0x000fc600078e00ff */
[----:B------:R-:W-:Y:S01]  /*1d50*/  IADD3.X R29, PT, PT, RZ, RZ, R29, P2, P1 ;  /* 0x000000ffff1d7210 */ /* 0x000fe200017e241d */
[----:B------:R-:W-:Y:S02]  /*1d60*/  IMAD.MOV.U32 R19, RZ, RZ, RZ ;  /* 0x000000ffff137224 */ /* 0x000fe400078e00ff */
[----:B------:R-:W-:Y:S02]  /*1d70*/  IMAD.MOV.U32 R31, RZ, RZ, 0x0 ;  /* 0x00000000ff1f7424 */ /* 0x000fe400078e00ff */
[----:B------:R-:W-:-:S04]  /*1d80*/  IMAD.WIDE.U32 R18, R21, R22, R18 ;  /* 0x0000001615127225 */ /* 0x000fc800078e0012 */
[C---:B------:R-:W-:Y:S02]  /*1d90*/  IMAD R21, R29.reuse, R22, RZ ;  /* 0x000000161d157224 */ /* 0x040fe400078e02ff */
[----:B------:R-:W-:-:S04]  /*1da0*/  IMAD.HI.U32 R18, P0, R29, R23, R18 ;  /* 0x000000171d127227 */ /* 0x000fc80007800012 */
[----:B------:R-:W-:Y:S01]  /*1db0*/  IMAD.HI.U32 R20, R29, R22, RZ ;  /* 0x000000161d147227 */ /* 0x000fe200078e00ff */
[----:B------:R-:W-:-:S03]  /*1dc0*/  IADD3 R21, P1, PT, R21, R18, RZ ;  /* 0x0000001215157210 */ /* 0x000fc60007f3e0ff */
[----:B------:R-:W-:Y:S02]  /*1dd0*/  IMAD.X R20, RZ, RZ, R20, P0 ;  /* 0x000000ffff147224 */ /* 0x000fe400000e0614 */
[----:B------:R-:W-:-:S04]  /*1de0*/  IMAD.WIDE.U32 R18, R21, R16, RZ ;  /* 0x0000001015127225 */ /* 0x000fc800078e00ff */
[----:B------:R-:W-:Y:S02]  /*1df0*/  IMAD.X R29, RZ, RZ, R20, P1 ;  /* 0x000000ffff1d7224 */ /* 0x000fe400008e0614 */
[----:B------:R-:W-:Y:S01]  /*1e00*/  IMAD R21, R21, R17, R19 ;  /* 0x0000001115157224 */ /* 0x000fe200078e0213 */
[----:B------:R-:W-:-:S03]  /*1e10*/  IADD3 R19, P1, PT, -R18, R23, RZ ;  /* 0x0000001712137210 */ /* 0x000fc60007f3e1ff */
[-C--:B------:R-:W-:Y:S01]  /*1e20*/  IMAD R21, R29, R16.reuse, R21 ;  /* 0x000000101d157224 */ /* 0x080fe200078e0215 */
[----:B------:R-:W-:-:S03]  /*1e30*/  ISETP.GE.U32.AND P0, PT, R19, R16, PT ;  /* 0x000000101300720c */ /* 0x000fc60003f06070 */
[----:B------:R-:W-:Y:S01]  /*1e40*/  IMAD.X R20, R22, 0x1, ~R21, P1 ;  /* 0x0000000116147824 */ /* 0x000fe200008e0e15 */
[----:B------:R-:W-:-:S04]  /*1e50*/  IADD3 R21, P1, PT, R19, -R16, RZ ;  /* 0x8000001013157210 */ /* 0x000fc80007f3e0ff */
[C---:B------:R-:W-:Y:S01]  /*1e60*/  ISETP.GE.U32.AND.EX P0, PT, R20.reuse, R17, PT, P0 ;  /* 0x000000111400720c */ /* 0x040fe20003f06100 */
[----:B------:R-:W-:Y:S01]  /*1e70*/  IMAD.X R18, R20, 0x1, ~R17, P1 ;  /* 0x0000000114127824 */ /* 0x000fe200008e0e11 */
[----:B------:R-:W-:Y:S02]  /*1e80*/  ISETP.NE.U32.AND P1, PT, R16, RZ, PT ;  /* 0x000000ff1000720c */ /* 0x000fe40003f25070 */
[----:B------:R-:W-:Y:S02]  /*1e90*/  SEL R21, R21, R19, P0 ;  /* 0x0000001315157207 */ /* 0x000fe40000000000 */
[----:B------:R-:W-:Y:S02]  /*1ea0*/  SEL R18, R18, R20, P0 ;  /* 0x0000001412127207 */ /* 0x000fe40000000000 */
[CC--:B------:R-:W-:Y:S02]  /*1eb0*/  IADD3 R19, P2, PT, R21.reuse, -R16.reuse, RZ ;  /* 0x8000001015137210 */ /* 0x0c0fe40007f5e0ff */
[----:B------:R-:W-:-:S02]  /*1ec0*/  ISETP.GE.U32.AND P0, PT, R21, R16, PT ;  /* 0x000000101500720c */ /* 0x000fc40003f06070 */
[----:B------:R-:W-:Y:S01]  /*1ed0*/  ISETP.NE.AND.EX P1, PT, R17, RZ, PT, P1 ;  /* 0x000000ff1100720c */ /* 0x000fe20003f25310 */
[C---:B------:R-:W-:Y:S01]  /*1ee0*/  IMAD.X R16, R18.reuse, 0x1, ~R17, P2 ;  /* 0x0000000112107824 */ /* 0x040fe200010e0e11 */
[----:B------:R-:W-:-:S04]  /*1ef0*/  ISETP.GE.U32.AND.EX P0, PT, R18, R17, PT, P0 ;  /* 0x000000111200720c */ /* 0x000fc80003f06100 */
[----:B------:R-:W-:Y:S02]  /*1f00*/  SEL R19, R19, R21, P0 ;  /* 0x0000001513137207 */ /* 0x000fe40000000000 */
[----:B------:R-:W-:Y:S02]  /*1f10*/  SEL R16, R16, R18, P0 ;  /* 0x0000001210107207 */ /* 0x000fe40000000000 */
[----:B------:R-:W-:Y:S02]  /*1f20*/  SEL R19, R19, 0xffffffff, P1 ;  /* 0xffffffff13137807 */ /* 0x000fe40000800000 */
[----:B------:R-:W-:Y:S01]  /*1f30*/  SEL R16, R16, 0xffffffff, P1 ;  /* 0xffffffff10107807 */ /* 0x000fe20000800000 */
[----:B------:R-:W-:Y:S06]  /*1f40*/  RET.REL.NODEC R30 `(_Z12check_kernelPKjPKcPKiPihym) ;  /* 0xffffffe01e2c7950 */ /* 0x000fec0003c3ffff */
.L_x_21:
[----:B------:R-:W-:-:S00]  /*1f50*/  BRA `(.L_x_21) ;  /* 0xfffffffc00fc7947 */ /* 0x000fc0000383ffff */
[----:B------:R-:W-:-:S00]  /*1f60*/  NOP ;  /* 0x0000000000007918 */ /* 0x000fc00000000000 */
        /* <DEDUP_REMOVED lines=9> */
.L_x_42:


//--------------------- .text._Z10add_kernelPjPKcPKihym --------------------------
	.section	.text._Z10add_kernelPjPKcPKihym,"ax",@progbits
	.align	128
        .global         _Z10add_kernelPjPKcPKihym
        .type           _Z10add_kernelPjPKcPKihym,@function
        .size           _Z10add_kernelPjPKcPKihym,(.L_x_43 - _Z10add_kernelPjPKcPKihym)
        .other          _Z10add_kernelPjPKcPKihym,@"STO_CUDA_ENTRY STV_DEFAULT"
_Z10add_kernelPjPKcPKihym:
.text._Z10add_kernelPjPKcPKihym:
        /* <DEDUP_REMOVED lines=11> */
[----:B------:R-:W1:Y:S01]  /*00b0*/  LDCU.64 UR4, c[0x0][0x358] ;  /* 0x00006b00ff0477ac */ /* 0x000e620008000a00 */
[----:B0-----:R-:W-:-:S04]  /*00c0*/  LEA R2, P0, R0, UR6, 0x2 ;  /* 0x0000000600027c11 */ /* 0x001fc8000f8010ff */
[----:B------:R-:W-:Y:S01]  /*00d0*/  LEA.HI.X R3, R0, UR7, R3, 0x2, P0 ;  /* 0x0000000700037c11 */ /* 0x000fe200080f1403 */
[----:B------:R-:W0:Y:S05]  /*00e0*/  LDCU.64 UR6, c[0x0][0x388] ;  /* 0x00007100ff0677ac */ /* 0x000e2a0008000a00 */
[----:B-1----:R-:W0:Y:S01]  /*00f0*/  LDG.E R3, desc[UR4][R2.64] ;  /* 0x0000000402037981 */ /* 0x002e22000c1e1900 */
[----:B------:R-:W-:Y:S01]  /*0100*/  BSSY.RECONVERGENT B0, `(.L_x_22) ;  /* 0x000000d000007945 */ /* 0x000fe20003800200 */
[----:B------:R-:W-:Y:S02]  /*0110*/  CS2R R6, SRZ ;  /* 0x0000000000067805 */ /* 0x000fe4000001ff00 */
[----:B0-----:R-:W-:-:S04]  /*0120*/  IADD3 R9, P0, PT, R3, UR6, RZ ;  /* 0x0000000603097c10 */ /* 0x001fc8000ff1e0ff */
[----:B------:R-:W-:-:S09]  /*0130*/  LEA.HI.X.SX32 R8, R3, UR7, 0x1, P0 ;  /* 0x0000000703087c11 */ /* 0x000fd200080f0eff */
.L_x_23:
        /* <DEDUP_REMOVED lines=10> */
.L_x_22:
[----:B------:R-:W0:Y:S01]  /*01e0*/  LDCU.U8 UR6, c[0x0][0x398] ;  /* 0x00007300ff0677ac */ /* 0x000e220008000000 */
[----:B------:R-:W-:Y:S02]  /*01f0*/  ISETP.EQ.U32.AND P1, PT, R10, RZ, PT ;  /* 0x000000ff0a00720c */ /* 0x000fe40003f22070 */
[----:B0-----:R-:W-:-:S04]  /*0200*/  ISETP.NE.AND P0, PT, RZ, UR6, PT ;  /* 0x00000006ff007c0c */ /* 0x001fc8000bf05270 */
[----:B------:R-:W-:-:S13]  /*0210*/  ISETP.EQ.OR.EX P0, PT, R0, RZ, !P0, P1 ;  /* 0x000000ff0000720c */ /* 0x000fda0004702710 */
[----:B------:R-:W-:Y:S05]  /*0220*/  @P0 EXIT ;  /* 0x000000000000094d */ /* 0x000fea0003800000 */
[C---:B------:R-:W-:Y:S01]  /*0230*/  LOP3.LUT R2, R10.reuse, 0xfffffff8, RZ, 0xc0, !PT ;  /* 0xfffffff80a027812 */ /* 0x040fe200078ec0ff */
[C---:B------:R-:W-:Y:S01]  /*0240*/  IMAD.SHL.U32 R5, R10.reuse, 0x1000000, RZ ;  /* 0x010000000a057824 */ /* 0x040fe200078e00ff */
[----:B------:R-:W-:Y:S01]  /*0250*/  LOP3.LUT R4, R10, 0x7, RZ, 0xc0, !PT ;  /* 0x000000070a047812 */ /* 0x000fe200078ec0ff */
[----:B------:R-:W-:Y:S01]  /*0260*/  IMAD.MOV.U32 R22, RZ, RZ, 0x1 ;  /* 0x00000001ff167424 */ /* 0x000fe200078e00ff */
[----:B------:R-:W-:Y:S02]  /*0270*/  PRMT R6, RZ, 0x7610, R6 ;  /* 0x00007610ff067816 */ /* 0x000fe40000000006 */
[----:B------:R-:W-:Y:S02]  /*0280*/  PRMT R7, RZ, 0x7610, R7 ;  /* 0x00007610ff077816 */ /* 0x000fe40000000007 */
[----:B------:R-:W-:Y:S02]  /*0290*/  PRMT R8, RZ, 0x7610, R8 ;  /* 0x00007610ff087816 */ /* 0x000fe40000000008 */
[----:B------:R-:W-:-:S02]  /*02a0*/  PRMT R9, RZ, 0x7610, R9 ;  /* 0x00007610ff097816 */ /* 0x000fc40000000009 */
[----:B------:R-:W-:Y:S02]  /*02b0*/  PRMT R10, RZ, 0x7610, R10 ;  /* 0x00007610ff0a7816 */ /* 0x000fe4000000000a */
[----:B------:R-:W-:Y:S02]  /*02c0*/  PRMT R11, RZ, 0x7610, R11 ;  /* 0x00007610ff0b7816 */ /* 0x000fe4000000000b */
[----:B------:R-:W-:Y:S02]  /*02d0*/  PRMT R12, RZ, 0x7610, R12 ;  /* 0x00007610ff0c7816 */ /* 0x000fe4000000000c */
[----:B------:R-:W-:Y:S02]  /*02e0*/  PRMT R13, RZ, 0x7610, R13 ;  /* 0x00007610ff0d7816 */ /* 0x000fe4000000000d */
[----:B------:R-:W-:Y:S02]  /*02f0*/  PRMT R14, RZ, 0x7610, R14 ;  /* 0x00007610ff0e7816 */ /* 0x000fe4000000000e */
[----:B------:R-:W-:-:S07]  /*0300*/  PRMT R15, RZ, 0x7610, R15 ;  /* 0x00007610ff0f7816 */ /* 0x000fce000000000f */
.L_x_40:
        /* <DEDUP_REMOVED lines=33> */
[----:B------:R-:W0:Y:S01]  /*0520*/  LDC.64 R18, c[0x0][0x388] ;  /* 0x0000e200ff127b82 */ /* 0x000e220000000a00 */
[----:B------:R-:W-:Y:S02]  /*0530*/  SHF.R.S32.HI R34, RZ, 0x1f, R3 ;  /* 0x0000001fff227819 */ /* 0x000fe40000011403 */
[----:B0-----:R-:W-:-:S05]  /*0540*/  IADD3 R16, P0, PT, R3, R18, RZ ;  /* 0x0000001203107210 */ /* 0x001fca0007f1e0ff */
[----:B------:R-:W-:-:S08]  /*0550*/  IMAD.X R17, R34, 0x1, R19, P0 ;  /* 0x0000000122117824 */ /* 0x000fd000000e0613 */
.L_x_26:
        /* <DEDUP_REMOVED lines=15> */
[----:B------:R-:W-:Y:S01]  /*0650*/  IADD3 R32, P0, PT, R32, R31, RZ ;  /* 0x0000001f20207210 */ /* 0x000fe20007f1e0ff */
[----:B---3--:R-:W-:-:S02]  /*0660*/  IMAD.SHL.U32 R21, R21, 0x100, RZ ;  /* 0x0000010015157824 */ /* 0x008fc400078e00ff */
[----:B----4-:R-:W-:-:S03]  /*0670*/  IMAD.U32 R27, R27, 0x10000, RZ ;  /* 0x000100001b1b7824 */ /* 0x010fc600078e00ff */
[----:B--2---:R-:W-:Y:S01]  /*0680*/  LOP3.LUT R21, R21, R25, R26, 0xfe, !PT ;  /* 0x0000001915157212 */ /* 0x004fe200078efe1a */
[----:B-----5:R-:W-:-:S05]  /*0690*/  IMAD.SHL.U32 R20, R20, 0x1000000, RZ ;  /* 0x0100000014147824 */ /* 0x020fca00078e00ff */
[----:B------:R-:W-:Y:S02]  /*06a0*/  LOP3.LUT R20, R20, R21, R27, 0xfe, !PT ;  /* 0x0000001514147212 */ /* 0x000fe400078efe1b */
[----:B------:R-:W-:Y:S02]  /*06b0*/  IADD3 R21, P2, PT, R30, R29, RZ ;  /* 0x0000001d1e157210 */ /* 0x000fe40007f5e0ff */
[----:B------:R-:W-:Y:S02]  /*06c0*/  LOP3.LUT R26, R20, R23, RZ, 0x3c, !PT ;  /* 0x00000017141a7212 */ /* 0x000fe400078e3cff */
[----:B------:R-:W-:Y:S02]  /*06d0*/  SHF.L.W.U32.HI R23, R28, 0xd, R31 ;  /* 0x0000000d1c177819 */ /* 0x000fe40000010e1f */
[----:B------:R-:W-:Y:S01]  /*06e0*/  SHF.L.W.U32.HI R31, R31, 0xd, R28 ;  /* 0x0000000d1f1f7819 */ /* 0x000fe20000010e1c */
[--C-:B------:R-:W-:Y:S01]  /*06f0*/  IMAD.X R27, R33, 0x1, R26.reuse, P2 ;  /* 0x00000001211b7824 */ /* 0x100fe200010e061a */
[----:B------:R-:W-:Y:S01]  /*0700*/  SHF.L.W.U32.HI R30, R29, 0x10, R26 ;  /* 0x000000101d1e7819 */ /* 0x000fe20000010e1a */
[----:B------:R-:W-:Y:S01]  /*0710*/  IMAD.X R28, R35, 0x1, R28, P0 ;  /* 0x00000001231c7824 */ /* 0x000fe200000e061c */
[----:B------:R-:W-:-:S02]  /*0720*/  SHF.L.W.U32.HI R26, R26, 0x10, R29 ;  /* 0x000000101a1a7819 */ /* 0x000fc40000010e1d */
[----:B------:R-:W-:Y:S02]  /*0730*/  LOP3.LUT R36, R23, R32, RZ, 0x3c, !PT ;  /* 0x0000002017247212 */ /* 0x000fe400078e3cff */
[----:B------:R-:W-:Y:S02]  /*0740*/  LOP3.LUT R23, R26, R21, RZ, 0x3c, !PT ;  /* 0x000000151a177212 */ /* 0x000fe400078e3cff */
[----:B------:R-:W-:Y:S02]  /*0750*/  LOP3.LUT R31, R31, R28, RZ, 0x3c, !PT ;  /* 0x0000001c1f1f7212 */ /* 0x000fe400078e3cff */
[----:B------:R-:W-:Y:S02]  /*0760*/  IADD3 R21, P0, PT, R21, R36, RZ ;  /* 0x0000002415157210 */ /* 0x000fe40007f1e0ff */
[----:B------:R-:W-:Y:S02]  /*0770*/  LOP3.LUT R25, R30, R27, RZ, 0x3c, !PT ;  /* 0x0000001b1e197212 */ /* 0x000fe400078e3cff */
[--C-:B------:R-:W-:Y:S01]  /*0780*/  SHF.L.W.U32.HI R26, R36, 0x11, R31.reuse ;  /* 0x00000011241a7819 */ /* 0x100fe20000010e1f */
[----:B------:R-:W-:Y:S01]  /*0790*/  IMAD.X R27, R27, 0x1, R31, P0 ;  /* 0x000000011b1b7824 */ /* 0x000fe200000e061f */
[----:B------:R-:W-:-:S02]  /*07a0*/  IADD3 R29, P0, PT, R23, R28, RZ ;  /* 0x0000001c171d7210 */ /* 0x000fc40007f1e0ff */
[----:B------:R-:W-:Y:S02]  /*07b0*/  SHF.L.W.U32.HI R36, R31, 0x11, R36 ;  /* 0x000000111f247819 */ /* 0x000fe40000010e24 */
[----:B------:R-:W-:Y:S02]  /*07c0*/  SHF.L.W.U32.HI R28, R25, 0x15, R23 ;  /* 0x00000015191c7819 */ /* 0x000fe40000010e17 */
[----:B------:R-:W-:Y:S01]  /*07d0*/  SHF.L.W.U32.HI R30, R23, 0x15, R25 ;  /* 0x00000015171e7819 */ /* 0x000fe20000010e19 */
[----:B------:R-:W-:Y:S01]  /*07e0*/  IMAD.X R25, R25, 0x1, R32, P0 ;  /* 0x0000000119197824 */ /* 0x000fe200000e0620 */
[----:B------:R-:W-:Y:S02]  /*07f0*/  LOP3.LUT R36, R21, R36, RZ, 0x3c, !PT ;  /* 0x0000002415247212 */ /* 0x000fe400078e3cff */
[----:B------:R-:W-:Y:S02]  /*0800*/  LOP3.LUT R28, R28, R29, RZ, 0x3c, !PT ;  /* 0x0000001d1c1c7212 */ /* 0x000fe400078e3cff */
[----:B------:R-:W-:-:S02]  /*0810*/  LOP3.LUT R31, R27, R26, RZ, 0x3c, !PT ;  /* 0x0000001a1b1f7212 */ /* 0x000fc400078e3cff */
[----:B------:R-:W-:Y:S02]  /*0820*/  IADD3 R23, P0, PT, R36, R29, RZ ;  /* 0x0000001d24177210 */ /* 0x000fe40007f1e0ff */
[----:B------:R-:W-:Y:S02]  /*0830*/  LOP3.LUT R29, R30, R25, RZ, 0x3c, !PT ;  /* 0x000000191e1d7212 */ /* 0x000fe400078e3cff */
[----:B------:R-:W-:Y:S02]  /*0840*/  IADD3 R27, P2, PT, R27, R28, RZ ;  /* 0x0000001c1b1b7210 */ /* 0x000fe40007f5e0ff */
[C---:B------:R-:W-:Y:S01]  /*0850*/  SHF.L.W.U32.HI R26, R31.reuse, 0xd, R36 ;  /* 0x0000000d1f1a7819 */ /* 0x040fe20000010e24 */
[----:B------:R-:W-:Y:S01]  /*0860*/  IMAD.X R25, R31, 0x1, R25, P0 ;  /* 0x000000011f197824 */ /* 0x000fe200000e0619 */
[----:B------:R-:W-:Y:S01]  /*0870*/  SHF.L.W.U32.HI R30, R36, 0xd, R31 ;  /* 0x0000000d241e7819 */ /* 0x000fe20000010e1f */
[----:B------:R-:W-:Y:S01]  /*0880*/  IMAD.X R32, R21, 0x1, R29, P2 ;  /* 0x0000000115207824 */ /* 0x000fe200010e061d */
[----:B------:R-:W-:-:S02]  /*0890*/  LOP3.LUT R26, R26, R23, RZ, 0x3c, !PT ;  /* 0x000000171a1a7212 */ /* 0x000fc400078e3cff */
[----:B------:R-:W-:Y:S02]  /*08a0*/  SHF.L.W.U32.HI R21, R28, 0x10, R29 ;  /* 0x000000101c157819 */ /* 0x000fe40000010e1d */
[----:B------:R-:W-:Y:S02]  /*08b0*/  SHF.L.W.U32.HI R28, R29, 0x10, R28 ;  /* 0x000000101d1c7819 */ /* 0x000fe40000010e1c */
[----:B------:R-:W-:Y:S02]  /*08c0*/  LOP3.LUT R29, R30, R25, RZ, 0x3c, !PT ;  /* 0x000000191e1d7212 */ /* 0x000fe400078e3cff */
[----:B------:R-:W-:Y:S02]  /*08d0*/  IADD3 R33, P0, PT, R27, R26, RZ ;  /* 0x0000001a1b217210 */ /* 0x000fe40007f1e0ff */
[----:B------:R-:W-:Y:S02]  /*08e0*/  LOP3.LUT R28, R28, R27, RZ, 0x3c, !PT ;  /* 0x0000001b1c1c7212 */ /* 0x000fe400078e3cff */
[----:B------:R-:W-:Y:S01]  /*08f0*/  LOP3.LUT R35, R21, R32, RZ, 0x3c, !PT ;  /* 0x0000002015237212 */ /* 0x000fe200078e3cff */
[----:B------:R-:W-:Y:S01]  /*0900*/  IMAD.X R30, R32, 0x1, R29, P0 ;  /* 0x00000001201e7824 */ /* 0x000fe200000e061d */
[----:B------:R-:W-:-:S02]  /*0910*/  IADD3 R27, P0, PT, R28, R25, RZ ;  /* 0x000000191c1b7210 */ /* 0x000fc40007f1e0ff */
[----:B------:R-:W-:Y:S02]  /*0920*/  SHF.L.W.U32.HI R25, R28, 0x15, R35 ;  /* 0x000000151c197819 */ /* 0x000fe40000010e23 */
[C---:B------:R-:W-:Y:S01]  /*0930*/  SHF.L.W.U32.HI R28, R35.reuse, 0x15, R28 ;  /* 0x00000015231c7819 */ /* 0x040fe20000010e1c */
[----:B------:R-:W-:Y:S01]  /*0940*/  IMAD.X R35, R35, 0x1, R23, P0 ;  /* 0x0000000123237824 */ /* 0x000fe200000e0617 */
[----:B------:R-:W-:Y:S02]  /*0950*/  IADD3 R16, P0, PT, R16, 0x8, RZ ;  /* 0x0000000810107810 */ /* 0x000fe40007f1e0ff */
[----:B------:R-:W-:-:S03]  /*0960*/  IADD3 R23, P2, P3, R2, R18, R3 ;  /* 0x0000001202177210 */ /* 0x000fc60007b5e003 */
[----:B------:R-:W-:Y:S01]  /*0970*/  IMAD.X R17, RZ, RZ, R17, P0 ;  /* 0x000000ffff117224 */ /* 0x000fe200000e0611 */
[----:B------:R-:W-:Y:S02]  /*0980*/  ISETP.NE.U32.AND P0, PT, R16, R23, PT ;  /* 0x000000171000720c */ /* 0x000fe40003f05070 */
[----:B------:R-:W-:-:S04]  /*0990*/  IADD3.X R32, PT, PT, R0, R19, R34, P2, P3 ;  /* 0x0000001300207210 */ /* 0x000fc800017e6422 */
[----:B------:R-:W-:Y:S02]  /*09a0*/  ISETP.NE.AND.EX P0, PT, R17, R32, PT, P0 ;  /* 0x000000201100720c */ /* 0x000fe40003f05300 */
[----:B------:R-:W-:Y:S02]  /*09b0*/  SHF.L.W.U32.HI R21, R26, 0x11, R29 ;  /* 0x000000111a157819 */ /* 0x000fe40000010e1d */
[----:B------:R-:W-:Y:S02]  /*09c0*/  SHF.L.W.U32.HI R26, R29, 0x11, R26 ;  /* 0x000000111d1a7819 */ /* 0x000fe40000010e1a */
[----:B------:R-:W-:Y:S02]  /*09d0*/  LOP3.LUT R29, R28, R27, RZ, 0x3c, !PT ;  /* 0x0000001b1c1d7212 */ /* 0x000fe400078e3cff */
[----:B------:R-:W-:Y:S02]  /*09e0*/  LOP3.LUT R23, R25, R35, RZ, 0x3c, !PT ;  /* 0x0000002319177212 */ /* 0x000fe400078e3cff */
[----:B------:R-:W-:-:S02]  /*09f0*/  LOP3.LUT R32, R27, R24, RZ, 0x3c, !PT ;  /* 0x000000181b207212 */ /* 0x000fc400078e3cff */
[----:B------:R-:W-:Y:S02]  /*0a00*/  LOP3.LUT R35, R35, R20, RZ, 0x3c, !PT ;  /* 0x0000001423237212 */ /* 0x000fe400078e3cff */
[----:B------:R-:W-:Y:S02]  /*0a10*/  LOP3.LUT R31, R33, R26, RZ, 0x3c, !PT ;  /* 0x0000001a211f7212 */ /* 0x000fe400078e3cff */
[----:B------:R-:W-:Y:S01]  /*0a20*/  LOP3.LUT R28, R30, R21, RZ, 0x3c, !PT ;  /* 0x000000151e1c7212 */ /* 0x000fe200078e3cff */
[----:B------:R-:W-:Y:S06]  /*0a30*/  @P0 BRA `(.L_x_26) ;  /* 0xfffffff800c80947 */ /* 0x000fec000383ffff */
.L_x_25:
[----:B------:R-:W-:Y:S05]  /*0a40*/  BSYNC.RECONVERGENT B0 ;  /* 0x0000000000007941 */ /* 0x000fea0003800200 */
.L_x_24:
        /* <DEDUP_REMOVED lines=13> */
.L_x_30:
[----:B------:R-:W-:Y:S01]  /*0b20*/  ISETP.NE.AND P0, PT, R4, 0x2, PT ;  /* 0x000000020400780c */ /* 0x000fe20003f05270 */
[----:B------:R-:W-:Y:S02]  /*0b30*/  IMAD.MOV.U32 R21, RZ, RZ, RZ ;  /* 0x000000ffff157224 */ /* 0x000fe400078e00ff */
[----:B------:R-:W-:-:S10]  /*0b40*/  IMAD.MOV.U32 R25, RZ, RZ, R5 ;  /* 0x000000ffff197224 */ /* 0x000fd400078e0005 */
[----:B------:R-:W-:Y:S05]  /*0b50*/  @!P0 BRA `(.L_x_33) ;  /* 0x0000000000d08947 */ /* 0x000fea0003800000 */
[----:B------:R-:W-:Y:S02]  /*0b60*/  IMAD.MOV.U32 R21, RZ, RZ, RZ ;  /* 0x000000ffff157224 */ /* 0x000fe400078e00ff */
[----:B------:R-:W-:Y:S01]  /*0b70*/  IMAD.MOV.U32 R25, RZ, RZ, R5 ;  /* 0x000000ffff197224 */ /* 0x000fe200078e0005 */
[----:B------:R-:W-:Y:S06]  /*0b80*/  BRA `(.L_x_34) ;  /* 0x0000000000a47947 */ /* 0x000fec0003800000 */
.L_x_29:
        /* <DEDUP_REMOVED lines=12> */
.L_x_37:
[----:B------:R-:W0:Y:S01]  /*0c50*/  LDCU.64 UR6, c[0x0][0x388] ;  /* 0x00007100ff0677ac */ /* 0x000e220008000a00 */
[----:B------:R-:W-:Y:S02]  /*0c60*/  ISETP.NE.AND P0, PT, R4, 0x6, PT ;  /* 0x000000060400780c */ /* 0x000fe40003f05270 */
[--C-:B------:R-:W-:Y:S02]  /*0c70*/  SHF.R.S32.HI R17, RZ, 0x1f, R3.reuse ;  /* 0x0000001fff117819 */ /* 0x100fe40000011403 */
[----:B0-----:R-:W-:-:S04]  /*0c80*/  IADD3 R16, P1, P2, R2, UR6, R3 ;  /* 0x0000000602107c10 */ /* 0x001fc8000fa3e003 */
[----:B------:R-:W-:-:S05]  /*0c90*/  IADD3.X R17, PT, PT, R0, UR7, R17, P1, P2 ;  /* 0x0000000700117c10 */ /* 0x000fca0008fe4411 */
[----:B------:R-:W2:Y:S04]  /*0ca0*/  @P0 LDG.E.U8 R18, desc[UR4][R16.64+0x6] ;  /* 0x0000060410120981 */ /* 0x000ea8000c1e1100 */
[----:B------:R-:W3:Y:S01]  /*0cb0*/  LDG.E.U8 R19, desc[UR4][R16.64+0x5] ;  /* 0x0000050410137981 */ /* 0x000ee2000c1e1100 */
[----:B------:R-:W-:Y:S01]  /*0cc0*/  IMAD.MOV.U32 R21, RZ, RZ, RZ ;  /* 0x000000ffff157224 */ /* 0x000fe200078e00ff */
[----:B------:R-:W-:Y:S01]  /*0cd0*/  @P0 IADD3 R21, P1, PT, RZ, RZ, RZ ;  /* 0x000000ffff150210 */ /* 0x000fe20007f3e0ff */
[----:B------:R-:W-:-:S04]  /*0ce0*/  IMAD.MOV.U32 R20, RZ, RZ, R5 ;  /* 0x000000ffff147224 */ /* 0x000fc800078e0005 */
[----:B--2---:R-:W-:Y:S02]  /*0cf0*/  @P0 IMAD.U32.X R20, R18, 0x10000, R5, P1 ;  /* 0x0001000012140824 */ /* 0x004fe400008e0405 */
[----:B---3--:R-:W-:-:S05]  /*0d00*/  IMAD.SHL.U32 R19, R19, 0x100, RZ ;  /* 0x0000010013137824 */ /* 0x008fca00078e00ff */
[----:B------:R-:W-:-:S07]  /*0d10*/  LOP3.LUT R19, R19, R20, RZ, 0xfc, !PT ;  /* 0x0000001413137212 */ /* 0x000fce00078efcff */
.L_x_39:
[----:B------:R-:W-:Y:S05]  /*0d20*/  BSYNC.RELIABLE B3 ;  /* 0x0000000000037941 */ /* 0x000fea0003800100 */
.L_x_36:
[----:B------:R-:W0:Y:S01]  /*0d30*/  LDCU.64 UR6, c[0x0][0x388] ;  /* 0x00007100ff0677ac */ /* 0x000e220008000a00 */
[--C-:B------:R-:W-:Y:S02]  /*0d40*/  SHF.R.S32.HI R17, RZ, 0x1f, R3.reuse ;  /* 0x0000001fff117819 */ /* 0x100fe40000011403 */
[----:B0-----:R-:W-:-:S04]  /*0d50*/  IADD3 R16, P0, P1, R2, UR6, R3 ;  /* 0x0000000602107c10 */ /* 0x001fc8000f91e003 */
[----:B------:R-:W-:-:S05]  /*0d60*/  IADD3.X R17, PT, PT, R0, UR7, R17, P0, P1 ;  /* 0x0000000700117c10 */ /* 0x000fca00087e2411 */
[----:B------:R-:W2:Y:S02]  /*0d70*/  LDG.E.U8 R16, desc[UR4][R16.64+0x4] ;  /* 0x0000040410107981 */ /* 0x000ea4000c1e1100 */
[----:B--2---:R-:W-:-:S07]  /*0d80*/  LOP3.LUT R25, R16, R19, RZ, 0xfc, !PT ;  /* 0x0000001310197212 */ /* 0x004fce00078efcff */
.L_x_38:
[----:B------:R-:W-:Y:S05]  /*0d90*/  BSYNC.RECONVERGENT B2 ;  /* 0x0000000000027941 */ /* 0x000fea0003800200 */
.L_x_35:
[----:B------:R-:W0:Y:S01]  /*0da0*/  LDCU.64 UR6, c[0x0][0x388] ;  /* 0x00007100ff0677ac */ /* 0x000e220008000a00 */
[--C-:B------:R-:W-:Y:S02]  /*0db0*/  SHF.R.S32.HI R17, RZ, 0x1f, R3.reuse ;  /* 0x0000001fff117819 */ /* 0x100fe40000011403 */
[----:B0-----:R-:W-:-:S04]  /*0dc0*/  IADD3 R16, P0, P1, R2, UR6, R3 ;  /* 0x0000000602107c10 */ /* 0x001fc8000f91e003 */
[----:B------:R-:W-:-:S05]  /*0dd0*/  IADD3.X R17, PT, PT, R0, UR7, R17, P0, P1 ;  /* 0x0000000700117c10 */ /* 0x000fca00087e2411 */
[----:B------:R-:W2:Y:S02]  /*0de0*/  LDG.E.U8 R16, desc[UR4][R16.64+0x3] ;  /* 0x0000030410107981 */ /* 0x000ea4000c1e1100 */
[----:B--2---:R-:W-:-:S03]  /*0df0*/  IMAD.WIDE.U32 R18, R16, 0x1000000, RZ ;  /* 0x0100000010127825 */ /* 0x004fc600078e00ff */
[----:B------:R-:W-:Y:S02]  /*0e00*/  LOP3.LUT R21, R18, R21, RZ, 0xfc, !PT ;  /* 0x0000001512157212 */ /* 0x000fe400078efcff */
[----:B------:R-:W-:-:S07]  /*0e10*/  LOP3.LUT R25, R19, R25, RZ, 0xfc, !PT ;  /* 0x0000001913197212 */ /* 0x000fce00078efcff */
.L_x_34:
        /* <DEDUP_REMOVED lines=8> */
.L_x_33:
        /* <DEDUP_REMOVED lines=8> */
.L_x_32:
[----:B------:R-:W-:Y:S05]  /*0f20*/  BSYNC.RELIABLE B1 ;  /* 0x0000000000017941 */ /* 0x000fea0003800100 */
.L_x_28:
[----:B------:R-:W0:Y:S01]  /*0f30*/  LDCU.64 UR6, c[0x0][0x388] ;  /* 0x00007100ff0677ac */ /* 0x000e220008000a00 */
[--C-:B------:R-:W-:Y:S02]  /*0f40*/  SHF.R.S32.HI R17, RZ, 0x1f, R3.reuse ;  /* 0x0000001fff117819 */ /* 0x100fe40000011403 */
[----:B0-----:R-:W-:-:S04]  /*0f50*/  IADD3 R16, P0, P1, R2, UR6, R3 ;  /* 0x0000000602107c10 */ /* 0x001fc8000f91e003 */
[----:B------:R-:W-:-:S05]  /*0f60*/  IADD3.X R17, PT, PT, R0, UR7, R17, P0, P1 ;  /* 0x0000000700117c10 */ /* 0x000fca00087e2411 */
[----:B------:R-:W2:Y:S02]  /*0f70*/  LDG.E.U8 R16, desc[UR4][R16.64] ;  /* 0x0000000410107981 */ /* 0x000ea4000c1e1100 */
[----:B--2---:R-:W-:-:S07]  /*0f80*/  LOP3.LUT R20, R21, R16, RZ, 0xfc, !PT ;  /* 0x0000001015147212 */ /* 0x004fce00078efcff */
.L_x_31:
[----:B------:R-:W-:Y:S05]  /*0f90*/  BSYNC.RECONVERGENT B0 ;  /* 0x0000000000007941 */ /* 0x000fea0003800200 */
.L_x_27:
[----:B------:R-:W-:Y:S05]  /*0fa0*/  WARPSYNC.ALL ;  /* 0x0000000000007948 */ /* 0x000fea0003800000 */
[----:B------:R-:W-:Y:S01]  /*0fb0*/  IADD3 R32, P0, PT, R32, R31, RZ ;  /* 0x0000001f20207210 */ /* 0x000fe20007f1e0ff */
[----:B------:R-:W0:Y:S01]  /*0fc0*/  LDCU.U8 UR8, c[0x0][0x398] ;  /* 0x00007300ff0877ac */ /* 0x000e220008000000 */
[----:B------:R-:W-:Y:S02]  /*0fd0*/  LOP3.LUT R29, R20, R29, RZ, 0x3c, !PT ;  /* 0x0000001d141d7212 */ /* 0x000fe400078e3cff */
[----:B------:R-:W-:Y:S01]  /*0fe0*/  SHF.L.W.U32.HI R17, R28, 0xd, R31 ;  /* 0x0000000d1c117819 */ /* 0x000fe20000010e1f */
[----:B------:R-:W-:Y:S01]  /*0ff0*/  IMAD.X R26, R35, 0x1, R28, P0 ;  /* 0x00000001231a7824 */ /* 0x000fe200000e061c */
[----:B------:R-:W-:-:S02]  /*1000*/  LOP3.LUT R24, R18, R23, RZ, 0x3c, !PT ;  /* 0x0000001712187212 */ /* 0x000fc400078e3cff */
[----:B------:R-:W-:Y:S02]  /*1010*/  IADD3 R19, P0, PT, R30, R29, RZ ;  /* 0x0000001d1e137210 */ /* 0x000fe40007f1e0ff */
[----:B------:R-:W-:Y:S02]  /*1020*/  SHF.L.W.U32.HI R31, R31, 0xd, R28 ;  /* 0x0000000d1f1f7819 */ /* 0x000fe40000010e1c */
[----:B------:R-:W-:Y:S02]  /*1030*/  LOP3.LUT R30, R17, R32, RZ, 0x3c, !PT ;  /* 0x00000020111e7212 */ /* 0x000fe400078e3cff */
[----:B------:R-:W-:Y:S02]  /*1040*/  SHF.L.W.U32.HI R16, R24, 0x10, R29 ;  /* 0x0000001018107819 */ /* 0x000fe40000010e1d */
[--C-:B------:R-:W-:Y:S01]  /*1050*/  SHF.L.W.U32.HI R17, R29, 0x10, R24.reuse ;  /* 0x000000101d117819 */ /* 0x100fe20000010e18 */
[----:B------:R-:W-:Y:S01]  /*1060*/  IMAD.X R24, R33, 0x1, R24, P0 ;  /* 0x0000000121187824 */ /* 0x000fe200000e0618 */
[----:B------:R-:W-:-:S02]  /*1070*/  LOP3.LUT R31, R31, R26, RZ, 0x3c, !PT ;  /* 0x0000001a1f1f7212 */ /* 0x000fc400078e3cff */
[----:B------:R-:W-:Y:S02]  /*1080*/  LOP3.LUT R25, R16, R19, RZ, 0x3c, !PT ;  /* 0x0000001310197212 */ /* 0x000fe400078e3cff */
[----:B------:R-:W-:Y:S02]  /*1090*/  IADD3 R16, P1, PT, R19, R30, RZ ;  /* 0x0000001e13107210 */ /* 0x000fe40007f3e0ff */
[----:B------:R-:W-:Y:S02]  /*10a0*/  LOP3.LUT R28, R17, R24, RZ, 0x3c, !PT ;  /* 0x00000018111c7212 */ /* 0x000fe400078e3cff */
[----:B------:R-:W-:Y:S01]  /*10b0*/  SHF.L.W.U32.HI R21, R31, 0x11, R30 ;  /* 0x000000111f157819 */ /* 0x000fe20000010e1e */
[----:B------:R-:W-:Y:S01]  /*10c0*/  IMAD.X R19, R24, 0x1, R31, P1 ;  /* 0x0000000118137824 */ /* 0x000fe200008e061f */
[----:B------:R-:W-:Y:S02]  /*10d0*/  IADD3 R26, P0, PT, R25, R26, RZ ;  /* 0x0000001a191a7210 */ /* 0x000fe40007f1e0ff */
[----:B------:R-:W-:-:S02]  /*10e0*/  SHF.L.W.U32.HI R17, R28, 0x15, R25 ;  /* 0x000000151c117819 */ /* 0x000fc40000010e19 */
[----:B------:R-:W-:Y:S01]  /*10f0*/  SHF.L.W.U32.HI R24, R30, 0x11, R31 ;  /* 0x000000111e187819 */ /* 0x000fe20000010e1f */
[----:B------:R-:W-:Y:S01]  /*1100*/  IMAD.X R27, R28, 0x1, R32, P0 ;  /* 0x000000011c1b7824 */ /* 0x000fe200000e0620 */
[----:B------:R-:W-:Y:S02]  /*1110*/  LOP3.LUT R23, R16, R21, RZ, 0x3c, !PT ;  /* 0x0000001510177212 */ /* 0x000fe400078e3cff */
[----:B------:R-:W-:Y:S02]  /*1120*/  SHF.L.W.U32.HI R21, R25, 0x15, R28 ;  /* 0x0000001519157819 */ /* 0x000fe40000010e1c */
[----:B------:R-:W-:Y:S02]  /*1130*/  LOP3.LUT R28, R17, R26, RZ, 0x3c, !PT ;  /* 0x0000001a111c7212 */ /* 0x000fe400078e3cff */
[----:B------:R-:W-:Y:S02]  /*1140*/  LOP3.LUT R32, R19, R24, RZ, 0x3c, !PT ;  /* 0x0000001813207212 */ /* 0x000fe400078e3cff */
[----:B------:R-:W-:-:S02]  /*1150*/  IADD3 R17, P0, PT, R23, R26, RZ ;  /* 0x0000001a17117210 */ /* 0x000fc40007f1e0ff */
[----:B------:R-:W-:Y:S02]  /*1160*/  LOP3.LUT R25, R21, R27, RZ, 0x3c, !PT ;  /* 0x0000001b15197212 */ /* 0x000fe400078e3cff */
[C---:B------:R-:W-:Y:S02]  /*1170*/  SHF.L.W.U32.HI R24, R32.reuse, 0xd, R23 ;  /* 0x0000000d20187819 */ /* 0x040fe40000010e17 */
[----:B------:R-:W-:Y:S01]  /*1180*/  SHF.L.W.U32.HI R21, R23, 0xd, R32 ;  /* 0x0000000d17157819 */ /* 0x000fe20000010e20 */
[----:B------:R-:W-:Y:S01]  /*1190*/  IMAD.X R32, R32, 0x1, R27, P0 ;  /* 0x0000000120207824 */ /* 0x000fe200000e061b */
[----:B------:R-:W-:Y:S02]  /*11a0*/  IADD3 R26, P0, PT, R19, R28, RZ ;  /* 0x0000001c131a7210 */ /* 0x000fe40007f1e0ff */
[----:B------:R-:W-:Y:S02]  /*11b0*/  SHF.L.W.U32.HI R23, R25, 0x10, R28 ;  /* 0x0000001019177819 */ /* 0x000fe40000010e1c */
[----:B------:R-:W-:Y:S01]  /*11c0*/  LOP3.LUT R27, R24, R17, RZ, 0x3c, !PT ;  /* 0x00000011181b7212 */ /* 0x000fe200078e3cff */
[--C-:B------:R-:W-:Y:S01]  /*11d0*/  IMAD.X R24, R16, 0x1, R25.reuse, P0 ;  /* 0x0000000110187824 */ /* 0x100fe200000e0619 */
[----:B------:R-:W-:-:S02]  /*11e0*/  SHF.L.W.U32.HI R19, R28, 0x10, R25 ;  /* 0x000000101c137819 */ /* 0x000fc40000010e19 */
[----:B------:R-:W-:Y:S02]  /*11f0*/  LOP3.LUT R25, R23, R26, RZ, 0x3c, !PT ;  /* 0x0000001a17197212 */ /* 0x000fe400078e3cff */
[----:B------:R-:W-:Y:S02]  /*1200*/  LOP3.LUT R30, R21, R32, RZ, 0x3c, !PT ;  /* 0x00000020151e7212 */ /* 0x000fe400078e3cff */
[----:B------:R-:W-:Y:S02]  /*1210*/  IADD3 R16, P1, PT, R26, R27, RZ ;  /* 0x0000001b1a107210 */ /* 0x000fe40007f3e0ff */
[----:B------:R-:W-:Y:S02]  /*1220*/  LOP3.LUT R28, R19, R24, RZ, 0x3c, !PT ;  /* 0x00000018131c7212 */ /* 0x000fe400078e3cff */
[----:B------:R-:W-:Y:S01]  /*1230*/  IADD3 R26, P0, PT, R25, R32, RZ ;  /* 0x00000020191a7210 */ /* 0x000fe20007f1e0ff */
[----:B------:R-:W-:Y:S01]  /*1240*/  IMAD.X R19, R24, 0x1, R30, P1 ;  /* 0x0000000118137824 */ /* 0x000fe200008e061e */
[----:B------:R-:W-:-:S02]  /*1250*/  SHF.L.W.U32.HI R23, R30, 0x11, R27 ;  /* 0x000000111e177819 */ /* 0x000fc40000010e1b */
[----:B------:R-:W-:Y:S01]  /*1260*/  SHF.L.W.U32.HI R24, R27, 0x11, R30 ;  /* 0x000000111b187819 */ /* 0x000fe20000010e1e */
[----:B------:R-:W-:Y:S01]  /*1270*/  IMAD.X R27, R28, 0x1, R17, P0 ;  /* 0x000000011c1b7824 */ /* 0x000fe200000e0611 */
[----:B------:R-:W-:Y:S02]  /*1280*/  SHF.L.W.U32.HI R17, R25, 0x15, R28 ;  /* 0x0000001519117819 */ /* 0x000fe40000010e1c */
[----:B------:R-:W-:Y:S02]  /*1290*/  LOP3.LUT R20, R26, R20, RZ, 0x3c, !PT ;  /* 0x000000141a147212 */ /* 0x000fe400078e3cff */
[----:B------:R-:W-:Y:S02]  /*12a0*/  LOP3.LUT R23, R16, R23, RZ, 0x3c, !PT ;  /* 0x0000001710177212 */ /* 0x000fe400078e3cff */
[----:B------:R-:W-:Y:S02]  /*12b0*/  SHF.L.W.U32.HI R21, R28, 0x15, R25 ;  /* 0x000000151c157819 */ /* 0x000fe40000010e19 */
[----:B------:R-:W-:-:S02]  /*12c0*/  LOP3.LUT R24, R19, R24, RZ, 0x3c, !PT ;  /* 0x0000001813187212 */ /* 0x000fc400078e3cff */
[----:B------:R-:W-:Y:S02]  /*12d0*/  LOP3.LUT R25, R17, R27, RZ, 0x3c, !PT ;  /* 0x0000001b11197212 */ /* 0x000fe400078e3cff */
[----:B------:R-:W-:Y:S02]  /*12e0*/  LOP3.LUT R27, R27, R18, RZ, 0x3c, !PT ;  /* 0x000000121b1b7212 */ /* 0x000fe400078e3cff */
[----:B------:R-:W-:Y:S02]  /*12f0*/  IADD3 R17, P0, PT, R20, R23, RZ ;  /* 0x0000001714117210 */ /* 0x000fe40007f1e0ff */
[----:B------:R-:W-:Y:S02]  /*1300*/  LOP3.LUT R26, R21, R26, RZ, 0x3c, !PT ;  /* 0x0000001a151a7212 */ /* 0x000fe400078e3cff */
[----:B------:R-:W-:Y:S01]  /*1310*/  LOP3.LUT R21, R19, 0xff, RZ, 0x3c, !PT ;  /* 0x000000ff13157812 */ /* 0x000fe200078e3cff */
[----:B------:R-:W-:Y:S01]  /*1320*/  IMAD.X R27, R27, 0x1, R24, P0 ;  /* 0x000000011b1b7824 */ /* 0x000fe200000e0618 */
[----:B------:R-:W-:-:S02]  /*1330*/  SHF.L.W.U32.HI R20, R24, 0xd, R23 ;  /* 0x0000000d18147819 */ /* 0x000fc40000010e17 */
[----:B------:R-:W-:Y:S02]  /*1340*/  SHF.L.W.U32.HI R18, R23, 0xd, R24 ;  /* 0x0000000d17127819 */ /* 0x000fe40000010e18 */
[----:B------:R-:W-:Y:S02]  /*1350*/  IADD3 R21, P0, PT, R21, R26, RZ ;  /* 0x0000001a15157210 */ /* 0x000fe40007f1e0ff */
        /* <DEDUP_REMOVED lines=12> */
[C---:B------:R-:W-:Y:S01]  /*1420*/  IMAD.X R23, R25.reuse, 0x1, R17, P0 ;  /* 0x0000000119177824 */ /* 0x040fe200000e0611 */
[----:B------:R-:W-:-:S02]  /*1430*/  SHF.L.W.U32.HI R17, R25, 0x15, R18 ;  /* 0x0000001519117819 */ /* 0x000fc40000010e12 */
[----:B------:R-:W-:Y:S02]  /*1440*/  LOP3.LUT R21, R16, R21, RZ, 0x3c, !PT ;  /* 0x0000001510157212 */ /* 0x000fe400078e3cff */
[----:B------:R-:W-:Y:S02]  /*1450*/  LOP3.LUT R24, R26, R19, RZ, 0x3c, !PT ;  /* 0x000000131a187212 */ /* 0x000fe400078e3cff */
[-C--:B------:R-:W-:Y:S02]  /*1460*/  LOP3.LUT R19, R17, R20.reuse, RZ, 0x3c, !PT ;  /* 0x0000001411137212 */ /* 0x080fe400078e3cff */
[----:B------:R-:W-:Y:S02]  /*1470*/  SHF.L.W.U32.HI R18, R18, 0x15, R25 ;  /* 0x0000001512127819 */ /* 0x000fe40000010e19 */
[----:B------:R-:W-:Y:S02]  /*1480*/  IADD3 R17, P0, PT, R21, R20, RZ ;  /* 0x0000001415117210 */ /* 0x000fe40007f1e0ff */
[----:B------:R-:W-:-:S02]  /*1490*/  LOP3.LUT R30, R18, R23, RZ, 0x3c, !PT ;  /* 0x00000017121e7212 */ /* 0x000fc400078e3cff */
[C---:B------:R-:W-:Y:S01]  /*14a0*/  SHF.L.W.U32.HI R20, R24.reuse, 0xd, R21 ;  /* 0x0000000d18147819 */ /* 0x040fe20000010e15 */
[----:B------:R-:W-:Y:S01]  /*14b0*/  IMAD.X R23, R24, 0x1, R23, P0 ;  /* 0x0000000118177824 */ /* 0x000fe200000e0617 */
[----:B------:R-:W-:Y:S02]  /*14c0*/  SHF.L.W.U32.HI R18, R21, 0xd, R24 ;  /* 0x0000000d15127819 */ /* 0x000fe40000010e18 */
[----:B------:R-:W-:Y:S02]  /*14d0*/  IADD3 R21, P0, PT, R26, R19, RZ ;  /* 0x000000131a157210 */ /* 0x000fe40007f1e0ff */
[----:B------:R-:W-:Y:S02]  /*14e0*/  LOP3.LUT R28, R20, R17, RZ, 0x3c, !PT ;  /* 0x00000011141c7212 */ /* 0x000fe400078e3cff */
[----:B------:R-:W-:Y:S01]  /*14f0*/  SHF.L.W.U32.HI R20, R30, 0x10, R19 ;  /* 0x000000101e147819 */ /* 0x000fe20000010e13 */
        /* <DEDUP_REMOVED lines=9> */
[C---:B------:R-:W-:Y:S01]  /*1590*/  SHF.L.W.U32.HI R18, R25.reuse, 0x15, R24 ;  /* 0x0000001519127819 */ /* 0x040fe20000010e18 */
[----:B------:R-:W-:Y:S01]  /*15a0*/  IMAD.X R26, R25, 0x1, R17, P0 ;  /* 0x00000001191a7824 */ /* 0x000fe200000e0611 */
[----:B------:R-:W-:Y:S02]  /*15b0*/  SHF.L.W.U32.HI R19, R28, 0x11, R27 ;  /* 0x000000111c137819 */ /* 0x000fe40000010e1b */
[----:B------:R-:W-:Y:S02]  /*15c0*/  LOP3.LUT R21, R16, R21, RZ, 0x3c, !PT ;  /* 0x0000001510157212 */ /* 0x000fe400078e3cff */
[----:B------:R-:W-:Y:S02]  /*15d0*/  SHF.L.W.U32.HI R17, R24, 0x15, R25 ;  /* 0x0000001518117819 */ /* 0x000fe40000010e19 */
[----:B------:R-:W-:Y:S02]  /*15e0*/  LOP3.LUT R25, R18, R23, RZ, 0x3c, !PT ;  /* 0x0000001712197212 */ /* 0x000fe400078e3cff */
[----:B------:R-:W-:-:S02]  /*15f0*/  LOP3.LUT R28, R20, R19, RZ, 0x3c, !PT ;  /* 0x00000013141c7212 */ /* 0x000fc400078e3cff */
[----:B------:R-:W-:Y:S02]  /*1600*/  IADD3 R18, P0, PT, R21, R23, RZ ;  /* 0x0000001715127210 */ /* 0x000fe40007f1e0ff */
[----:B------:R-:W-:Y:S02]  /*1610*/  LOP3.LUT R24, R17, R26, RZ, 0x3c, !PT ;  /* 0x0000001a11187212 */ /* 0x000fe400078e3cff */
[----:B------:R-:W-:Y:S02]  /*1620*/  SHF.L.W.U32.HI R17, R21, 0xd, R28 ;  /* 0x0000000d15117819 */ /* 0x000fe40000010e1c */
[C---:B------:R-:W-:Y:S01]  /*1630*/  SHF.L.W.U32.HI R19, R28.reuse, 0xd, R21 ;  /* 0x0000000d1c137819 */ /* 0x040fe20000010e15 */
[----:B------:R-:W-:Y:S01]  /*1640*/  IMAD.X R28, R28, 0x1, R26, P0 ;  /* 0x000000011c1c7824 */ /* 0x000fe200000e061a */
[----:B------:R-:W-:Y:S02]  /*1650*/  IADD3 R23, P0, PT, R20, R25, RZ ;  /* 0x0000001914177210 */ /* 0x000fe40007f1e0ff */
[----:B------:R-:W-:-:S02]  /*1660*/  LOP3.LUT R30, R19, R18, RZ, 0x3c, !PT ;  /* 0x00000012131e7212 */ /* 0x000fc400078e3cff */
[----:B------:R-:W-:Y:S02]  /*1670*/  SHF.L.W.U32.HI R20, R24, 0x10, R25 ;  /* 0x0000001018147819 */ /* 0x000fe40000010e19 */
[--C-:B------:R-:W-:Y:S01]  /*1680*/  SHF.L.W.U32.HI R19, R25, 0x10, R24.reuse ;  /* 0x0000001019137819 */ /* 0x100fe20000010e18 */
[----:B------:R-:W-:Y:S01]  /*1690*/  IMAD.X R24, R16, 0x1, R24, P0 ;  /* 0x0000000110187824 */ /* 0x000fe200000e0618 */
[----:B------:R-:W-:Y:S02]  /*16a0*/  LOP3.LUT R25, R17, R28, RZ, 0x3c, !PT ;  /* 0x0000001c11197212 */ /* 0x000fe400078e3cff */
[----:B------:R-:W-:Y:S02]  /*16b0*/  IADD3 R16, P1, PT, R23, R30, RZ ;  /* 0x0000001e17107210 */ /* 0x000fe40007f3e0ff */
[----:B------:R-:W-:Y:S02]  /*16c0*/  LOP3.LUT R21, R20, R23, RZ, 0x3c, !PT ;  /* 0x0000001714157212 */ /* 0x000fe400078e3cff */
[----:B------:R-:W-:Y:S01]  /*16d0*/  LOP3.LUT R26, R19, R24, RZ, 0x3c, !PT ;  /* 0x00000018131a7212 */ /* 0x000fe200078e3cff */
[----:B------:R-:W-:Y:S01]  /*16e0*/  IMAD.X R17, R24, 0x1, R25, P1 ;  /* 0x0000000118117824 */ /* 0x000fe200008e0619 */
[----:B------:R-:W-:-:S02]  /*16f0*/  SHF.L.W.U32.HI R19, R25, 0x11, R30 ;  /* 0x0000001119137819 */ /* 0x000fc40000010e1e */
[----:B------:R-:W-:Y:S02]  /*1700*/  IADD3 R28, P0, PT, R21, R28, RZ ;  /* 0x0000001c151c7210 */ /* 0x000fe40007f1e0ff */
[----:B------:R-:W-:Y:S02]  /*1710*/  SHF.L.W.U32.HI R20, R30, 0x11, R25 ;  /* 0x000000111e147819 */ /* 0x000fe40000010e19 */
[----:B------:R-:W-:Y:S01]  /*1720*/  LOP3.LUT R23, R16, R19, RZ, 0x3c, !PT ;  /* 0x0000001310177212 */ /* 0x000fe200078e3cff */
[C---:B------:R-:W-:Y:S01]  /*1730*/  IMAD.X R25, R26.reuse, 0x1, R18, P0 ;  /* 0x000000011a197824 */ /* 0x040fe200000e0612 */
[----:B------:R-:W-:Y:S02]  /*1740*/  LOP3.LUT R24, R17, R20, RZ, 0x3c, !PT ;  /* 0x0000001411187212 */ /* 0x000fe400078e3cff */
[----:B------:R-:W-:Y:S02]  /*1750*/  SHF.L.W.U32.HI R19, R26, 0x15, R21 ;  /* 0x000000151a137819 */ /* 0x000fe40000010e15 */
[----:B------:R-:W-:-:S02]  /*1760*/  SHF.L.W.U32.HI R18, R21, 0x15, R26 ;  /* 0x0000001515127819 */ /* 0x000fc40000010e1a */
[-C--:B------:R-:W-:Y:S02]  /*1770*/  IADD3 R21, P0, PT, R23, R28.reuse, RZ ;  /* 0x0000001c17157210 */ /* 0x080fe40007f1e0ff */
[C---:B------:R-:W-:Y:S02]  /*1780*/  SHF.L.W.U32.HI R20, R24.reuse, 0xd, R23 ;  /* 0x0000000d18147819 */ /* 0x040fe40000010e17 */
[----:B------:R-:W-:Y:S02]  /*1790*/  LOP3.LUT R28, R19, R28, RZ, 0x3c, !PT ;  /* 0x0000001c131c7212 */ /* 0x000fe400078e3cff */
[----:B------:R-:W-:Y:S01]  /*17a0*/  SHF.L.W.U32.HI R19, R23, 0xd, R24 ;  /* 0x0000000d17137819 */ /* 0x000fe20000010e18 */
[----:B------:R-:W-:Y:S01]  /*17b0*/  IMAD.X R24, R24, 0x1, R25, P0 ;  /* 0x0000000118187824 */ /* 0x000fe200000e0619 */
[----:B------:R-:W-:Y:S02]  /*17c0*/  LOP3.LUT R26, R20, R21, RZ, 0x3c, !PT ;  /* 0x00000015141a7212 */ /* 0x000fe400078e3cff */
[----:B------:R-:W-:-:S02]  /*17d0*/  LOP3.LUT R23, R18, R25, RZ, 0x3c, !PT ;  /* 0x0000001912177212 */ /* 0x000fc400078e3cff */
[----:B------:R-:W-:Y:S02]  /*17e0*/  IADD3 R21, P0, PT, R17, R28, RZ ;  /* 0x0000001c11157210 */ /* 0x000fe40007f1e0ff */
[----:B------:R-:W-:Y:S02]  /*17f0*/  LOP3.LUT R25, R19, R24, RZ, 0x3c, !PT ;  /* 0x0000001813197212 */ /* 0x000fe400078e3cff */
[--C-:B------:R-:W-:Y:S01]  /*1800*/  SHF.L.W.U32.HI R17, R28, 0x10, R23.reuse ;  /* 0x000000101c117819 */ /* 0x100fe20000010e17 */
[----:B------:R-:W-:Y:S01]  /*1810*/  IMAD.X R24, R16, 0x1, R23, P0 ;  /* 0x0000000110187824 */ /* 0x000fe200000e0617 */
[----:B------:R-:W-:Y:S02]  /*1820*/  SHF.L.W.U32.HI R18, R23, 0x10, R28 ;  /* 0x0000001017127819 */ /* 0x000fe40000010e1c */
[----:B------:R-:W-:Y:S02]  /*1830*/  IADD3 R20, P0, PT, R21, R26, RZ ;  /* 0x0000001a15147210 */ /* 0x000fe40007f1e0ff */
[----:B------:R-:W-:-:S02]  /*1840*/  LOP3.LUT R16, R18, R21, RZ, 0x3c, !PT ;  /* 0x0000001512107212 */ /* 0x000fc400078e3cff */
[----:B------:R-:W-:Y:S01]  /*1850*/  LOP3.LUT R23, R17, R24, RZ, 0x3c, !PT ;  /* 0x0000001811177212 */ /* 0x000fe200078e3cff */
[--C-:B------:R-:W-:Y:S01]  /*1860*/  IMAD.X R21, R24, 0x1, R25.reuse, P0 ;  /* 0x0000000118157824 */ /* 0x100fe200000e0619 */
[----:B------:R-:W-:Y:S02]  /*1870*/  SHF.L.W.U32.HI R19, R26, 0x11, R25 ;  /* 0x000000111a137819 */ /* 0x000fe40000010e19 */
[----:B------:R-:W-:Y:S02]  /*1880*/  SHF.L.W.U32.HI R17, R23, 0x15, R16 ;  /* 0x0000001517117819 */ /* 0x000fe40000010e10 */
[----:B------:R-:W-:Y:S02]  /*1890*/  SHF.L.W.U32.HI R18, R25, 0x11, R26 ;  /* 0x0000001119127819 */ /* 0x000fe40000010e1a */
[----:B------:R-:W-:Y:S02]  /*18a0*/  SHF.L.W.U32.HI R16, R16, 0x15, R23 ;  /* 0x0000001510107819 */ /* 0x000fe40000010e17 */
[----:B------:R-:W-:-:S02]  /*18b0*/  LOP3.LUT R17, R17, R18, R21, 0x96, !PT ;  /* 0x0000001211117212 */ /* 0x000fc400078e9615 */
[----:B------:R-:W-:Y:S02]  /*18c0*/  LOP3.LUT R16, R16, R19, R20, 0x96, !PT ;  /* 0x0000001310107212 */ /* 0x000fe400078e9614 */
[----:B------:R-:W-:Y:S02]  /*18d0*/  LOP3.LUT R23, R17, R20, RZ, 0x3c, !PT ;  /* 0x0000001411177212 */ /* 0x000fe400078e3cff */
[----:B------:R-:W-:Y:S02]  /*18e0*/  LOP3.LUT R24, R16, R21, RZ, 0x3c, !PT ;  /* 0x0000001510187212 */ /* 0x000fe400078e3cff */
[----:B------:R-:W-:Y:S02]  /*18f0*/  MOV R32, 0x1970 ;  /* 0x0000197000207802 */ /* 0x000fe40000000f00 */
[C-C-:B------:R-:W-:Y:S02]  /*1900*/  SHF.R.U64 R25, R23.reuse, 0x8, R24.reuse ;  /* 0x0000000817197819 */ /* 0x140fe40000001218 */
[----:B------:R-:W-:-:S02]  /*1910*/  SHF.R.U64 R26, R23, 0x10, R24 ;  /* 0x00000010171a7819 */ /* 0x000fc40000001218 */
[--C-:B------:R-:W-:Y:S02]  /*1920*/  SHF.R.U64 R27, R23, 0x18, R24.reuse ;  /* 0x00000018171b7819 */ /* 0x100fe40000001218 */
[--C-:B------:R-:W-:Y:S02]  /*1930*/  SHF.R.U32.HI R29, RZ, 0x8, R24.reuse ;  /* 0x00000008ff1d7819 */ /* 0x100fe40000011618 */
[--C-:B------:R-:W-:Y:S02]  /*1940*/  SHF.R.U32.HI R28, RZ, 0x10, R24.reuse ;  /* 0x00000010ff1c7819 */ /* 0x100fe40000011618 */
[----:B0-----:R-:W-:-:S07]  /*1950*/  SHF.R.U32.HI R30, RZ, 0x18, R24 ;  /* 0x00000018ff1e7819 */ /* 0x001fce0000011618 */
[----:B------:R-:W-:Y:S05]  /*1960*/  CALL.REL.NOINC `($__internal_1_$__cuda_sm20_rem_u64) ;  /* 0x0000000000647944 */ /* 0x000fea0003c00000 */
[----:B------:R-:W0:Y:S01]  /*1970*/  LDCU.64 UR6, c[0x0][0x380] ;  /* 0x00007000ff0677ac */ /* 0x000e220008000a00 */
[--C-:B------:R-:W-:Y:S02]  /*1980*/  SHF.R.U64 R17, R19, 0x3, R16.reuse ;  /* 0x0000000313117819 */ /* 0x100fe40000001210 */
[----:B------:R-:W-:Y:S02]  /*1990*/  SHF.R.U32.HI R18, RZ, 0x3, R16 ;  /* 0x00000003ff127819 */ /* 0x000fe40000011610 */
[----:B------:R-:W-:Y:S02]  /*19a0*/  LOP3.LUT R16, R17, 0xfffffffc, RZ, 0xc0, !PT ;  /* 0xfffffffc11107812 */ /* 0x000fe400078ec0ff */
[----:B------:R-:W-:Y:S01]  /*19b0*/  LOP3.LUT R17, R18, 0x1fffffff, RZ, 0xc0, !PT ;  /* 0x1fffffff12117812 */ /* 0x000fe200078ec0ff */
[----:B------:R-:W-:Y:S02]  /*19c0*/  IMAD.MOV.U32 R18, RZ, RZ, 0x1 ;  /* 0x00000001ff127424 */ /* 0x000fe400078e00ff */
[----:B------:R-:W-:-:S03]  /*19d0*/  VIADD R15, R15, 0x1 ;  /* 0x000000010f0f7836 */ /* 0x000fc60000000000 */
[----:B------:R-:W-:Y:S02]  /*19e0*/  SHF.L.W.U32 R19, R18, R19, RZ ;  /* 0x0000001312137219 */ /* 0x000fe40000000eff */
[----:B------:R-:W-:Y:S02]  /*19f0*/  LOP3.LUT R18, R15, 0xff, RZ, 0xc0, !PT ;  /* 0x000000ff0f127812 */ /* 0x000fe400078ec0ff */
[----:B0-----:R-:W-:-:S04]  /*1a00*/  IADD3 R16, P0, PT, R16, UR6, RZ ;  /* 0x0000000610107c10 */ /* 0x001fc8000ff1e0ff */
[----:B------:R-:W-:Y:S02]  /*1a10*/  IADD3.X R17, PT, PT, R17, UR7, RZ, P0, !PT ;  /* 0x0000000711117c10 */ /* 0x000fe400087fe4ff */
[----:B------:R-:W-:-:S03]  /*1a20*/  ISETP.GE.U32.AND P0, PT, R18, UR8, PT ;  /* 0x0000000812007c0c */ /* 0x000fc6000bf06070 */
[----:B------:R0:W-:Y:S01]  /*1a30*/  REDG.E.OR.STRONG.GPU desc[UR4][R16.64], R19 ;  /* 0x000000131000798e */ /* 0x0001e2000f12e104 */
[----:B------:R-:W-:Y:S02]  /*1a40*/  LOP3.LUT R22, R22, R23, RZ, 0x3c, !PT ;  /* 0x0000001716167212 */ /* 0x000fe400078e3cff */
[----:B------:R-:W-:Y:S02]  /*1a50*/  LOP3.LUT R14, R14, R25, RZ, 0x3c, !PT ;  /* 0x000000190e0e7212 */ /* 0x000fe400078e3cff */
[----:B------:R-:W-:Y:S02]  /*1a60*/  LOP3.LUT R13, R13, R26, RZ, 0x3c, !PT ;  /* 0x0000001a0d0d7212 */ /* 0x000fe400078e3cff */
[----:B------:R-:W-:Y:S02]  /*1a70*/  LOP3.LUT R12, R12, R27, RZ, 0x3c, !PT ;  /* 0x0000001b0c0c7212 */ /* 0x000fe400078e3cff */
[----:B------:R-:W-:Y:S02]  /*1a80*/  LOP3.LUT R11, R11, R24, RZ, 0x3c, !PT ;  /* 0x000000180b0b7212 */ /* 0x000fe400078e3cff */
[----:B------:R-:W-:-:S02]  /*1a90*/  LOP3.LUT R10, R10, R29, RZ, 0x3c, !PT ;  /* 0x0000001d0a0a7212 */ /* 0x000fc400078e3cff */
[-C--:B------:R-:W-:Y:S02]  /*1aa0*/  LOP3.LUT R8, R8, R30.reuse, RZ, 0x3c, !PT ;  /* 0x0000001e08087212 */ /* 0x080fe400078e3cff */
[----:B------:R-:W-:Y:S02]  /*1ab0*/  LOP3.LUT R7, R7, R30, RZ, 0x3c, !PT ;  /* 0x0000001e07077212 */ /* 0x000fe400078e3cff */
[-C--:B------:R-:W-:Y:S02]  /*1ac0*/  LOP3.LUT R9, R9, R28.reuse, RZ, 0x3c, !PT ;  /* 0x0000001c09097212 */ /* 0x080fe400078e3cff */
[----:B------:R-:W-:Y:S01]  /*1ad0*/  LOP3.LUT R6, R6, R28, RZ, 0x3c, !PT ;  /* 0x0000001c06067212 */ /* 0x000fe200078e3cff */
[----:B0-----:R-:W-:Y:S06]  /*1ae0*/  @!P0 BRA `(.L_x_40) ;  /* 0xffffffe800088947 */ /* 0x001fec000383ffff */
[----:B------:R-:W-:Y:S05]  /*1af0*/  EXIT ;  /* 0x000000000000794d */ /* 0x000fea0003800000 */
        .weak           $__internal_1_$__cuda_sm20_rem_u64
        .type           $__internal_1_$__cuda_sm20_rem_u64,@function
        .size           $__internal_1_$__cuda_sm20_rem_u64,(.L_x_43 - $__internal_1_$__cuda_sm20_rem_u64)
$__internal_1_$__cuda_sm20_rem_u64:
        /* <DEDUP_REMOVED lines=13> */
[----:B------:R-:W-:-:S04]  /*1bd0*/  IMAD.HI.U32 R31, R17, R35, RZ ;  /* 0x00000023111f7227 */ /* 0x000fc800078e00ff */
[----:B------:R-:W-:-:S04]  /*1be0*/  IMAD.WIDE.U32 R20, P0, R16, R35, R20 ;  /* 0x0000002310147225 */ /* 0x000fc80007800014 */
[----:B------:R-:W-:Y:S02]  /*1bf0*/  IMAD.X R31, R31, 0x1, R17, P0 ;  /* 0x000000011f1f7824 */ /* 0x000fe400000e0611 */
[----:B------:R-:W-:-:S04]  /*1c00*/  IMAD.HI.U32 R20, P1, R17, R33, R20 ;  /* 0x0000002111147227 */ /* 0x000fc80007820014 */
[----:B------:R-:W-:-:S05]  /*1c10*/  IMAD R21, R17, R35, RZ ;  /* 0x0000002311157224 */ /* 0x000fca00078e02ff */
[----:B------:R-:W-:-:S04]  /*1c20*/  IADD3 R21, P2, PT, R21, R20, RZ ;  /* 0x0000001415157210 */ /* 0x000fc80007f5e0ff */
[----:B------:R-:W-:Y:S01]  /*1c30*/  IADD3.X R31, PT, PT, RZ, RZ, R31, P2, P1 ;  /* 0x000000ffff1f7210 */ /* 0x000fe200017e241f */
[----:B------:R-:W-:-:S04]  /*1c40*/  IMAD.WIDE.U32 R16, R21, R18, RZ ;  /* 0x0000001215107225 */ /* 0x000fc800078e00ff */
[----:B------:R-:W-:Y:S01]  /*1c50*/  IMAD R17, R21, R19, R17 ;  /* 0x0000001315117224 */ /* 0x000fe200078e0211 */
[----:B------:R-:W-:-:S03]  /*1c60*/  IADD3 R33, P0, PT, RZ, -R16, RZ ;  /* 0x80000010ff217210 */ /* 0x000fc60007f1e0ff */
[----:B------:R-:W-:Y:S02]  /*1c70*/  IMAD R17, R31, R18, R17 ;  /* 0x000000121f117224 */ /* 0x000fe400078e0211 */
[----:B------:R-:W-:-:S04]  /*1c80*/  IMAD.HI.U32 R20, R21, R33, RZ ;  /* 0x0000002115147227 */ /* 0x000fc800078e00ff */
[----:B------:R-:W-:Y:S02]  /*1c90*/  IMAD.X R16, RZ, RZ, ~R17, P0 ;  /* 0x000000ffff107224 */ /* 0x000fe400000e0e11 */
[----:B------:R-:W-:Y:S02]  /*1ca0*/  IMAD.MOV.U32 R17, RZ, RZ, RZ ;  /* 0x000000ffff117224 */ /* 0x000fe400078e00ff */
[----:B------:R-:W-:-:S04]  /*1cb0*/  IMAD.WIDE.U32 R20, P0, R21, R16, R20 ;  /* 0x0000001015147225 */ /* 0x000fc80007800014 */
[----:B------:R-:W-:-:S04]  /*1cc0*/  IMAD.HI.U32 R21, P1, R31, R33, R20 ;  /* 0x000000211f157227 */ /* 0x000fc80007820014 */
[CC--:B------:R-:W-:Y:S02]  /*1cd0*/  IMAD R20, R31.reuse, R16.reuse, RZ ;  /* 0x000000101f147224 */ /* 0x0c0fe400078e02ff */
[----:B------:R-:W-:-:S03]  /*1ce0*/  IMAD.HI.U32 R16, R31, R16, RZ ;  /* 0x000000101f107227 */ /* 0x000fc600078e00ff */
[----:B------:R-:W-:Y:S01]  /*1cf0*/  IADD3 R21, P2, PT, R20, R21, RZ ;  /* 0x0000001514157210 */ /* 0x000fe20007f5e0ff */
[----:B------:R-:W-:Y:S02]  /*1d00*/  IMAD.X R31, R16, 0x1, R31, P0 ;  /* 0x00000001101f7824 */ /* 0x000fe400000e061f */
[----:B------:R-:W-:Y:S02]  /*1d10*/  IMAD.MOV.U32 R33, RZ, RZ, 0x0 ;  /* 0x00000000ff217424 */ /* 0x000fe400078e00ff */
[----:B------:R-:W-:Y:S01]  /*1d20*/  IMAD.HI.U32 R16, R21, R23, RZ ;  /* 0x0000001715107227 */ /* 0x000fe200078e00ff */
[----:B------:R-:W-:-:S03]  /*1d30*/  IADD3.X R31, PT, PT, RZ, RZ, R31, P2, P1 ;  /* 0x000000ffff1f7210 */ /* 0x000fc600017e241f */
        /* <DEDUP_REMOVED lines=28> */
[----:B------:R-:W-:Y:S06]  /*1f00*/  RET.REL.NODEC R32 `(_Z10add_kernelPjPKcPKihym) ;  /* 0xffffffe0203c7950 */ /* 0x000fec0003c3ffff */
.L_x_41:
        /* <DEDUP_REMOVED lines=15> */
.L_x_43:


//--------------------- .nv.shared.reserved.0     --------------------------
	.section	.nv.shared.reserved.0,"aw",@nobits
	.weak		__nv_reservedSMEM_offset_0_alias
	.size		__nv_reservedSMEM_offset_0_alias, 0, 64
	.other		__nv_reservedSMEM_offset_0_alias,@"STO_CUDA_RESERVED_SHARED STV_DEFAULT"
__nv_reservedSMEM_offset_0_alias:
	.zero		0
	.zero		64


//--------------------- .nv.constant0._Z12check_kernelPKjPKcPKiPihym --------------------------
	.section	.nv.constant0._Z12check_kernelPKjPKcPKiPihym,"a",@progbits
	.sectionflags	@""
	.align	4
.nv.constant0._Z12check_kernelPKjPKcPKiPihym:
	.zero		952


//--------------------- .nv.constant0._Z10add_kernelPjPKcPKihym --------------------------
	.section	.nv.constant0._Z10add_kernelPjPKcPKihym,"a",@progbits
	.sectionflags	@""
	.align	4
.nv.constant0._Z10add_kernelPjPKcPKihym:
	.zero		944


//--------------------- SYMBOLS --------------------------

	.type		.nv.reservedSmem.offset0,@object
	.size		.nv.reservedSmem.offset0,0x4
